	.headerflags	@"EF_CUDA_TEXMODE_UNIFIED EF_CUDA_64BIT_ADDRESS EF_CUDA_SM86 EF_CUDA_VIRTUAL_SM(EF_CUDA_SM86)"
	.elftype	@"ET_EXEC"


//--------------------- .nv.info                  --------------------------
	.section	.nv.info,"",@"SHT_CUDA_INFO"
	.align	4


	//----- nvinfo : EIATTR_REGCOUNT
	.align		4
        /*0000*/ 	.byte	0x04, 0x2f
        /*0002*/ 	.short	(.L_1 - .L_0)
	.align		4
.L_0:
        /*0004*/ 	.word	index@(triton_bmm)
        /*0008*/ 	.word	0x000000a6


	//----- nvinfo : EIATTR_MIN_STACK_SIZE
	.align		4
.L_1:
        /*000c*/ 	.byte	0x04, 0x12
        /*000e*/ 	.short	(.L_3 - .L_2)
	.align		4
.L_2:
        /*0010*/ 	.word	index@(triton_bmm)
        /*0014*/ 	.word	0x00000000


	//----- nvinfo : EIATTR_FRAME_SIZE
	.align		4
.L_3:
        /*0018*/ 	.byte	0x04, 0x11
        /*001a*/ 	.short	(.L_5 - .L_4)
	.align		4
.L_4:
        /*001c*/ 	.word	index@(triton_bmm)
        /*0020*/ 	.word	0x00000000


	//----- nvinfo : EIATTR_MIN_STACK_SIZE
	.align		4
.L_5:
        /*0024*/ 	.byte	0x04, 0x12
        /*0026*/ 	.short	(.L_7 - .L_6)
	.align		4
.L_6:
        /*0028*/ 	.word	index@(triton_bmm)
        /*002c*/ 	.word	0x00000000
.L_7:


//--------------------- .nv.info.triton_bmm       --------------------------
	.section	.nv.info.triton_bmm,"",@"SHT_CUDA_INFO"
	.sectionflags	@""
	.align	4


	//----- nvinfo : EIATTR_CUDA_API_VERSION
	.align		4
        /*0000*/ 	.byte	0x04, 0x37
        /*0002*/ 	.short	(.L_9 - .L_8)
.L_8:
        /*0004*/ 	.word	0x0000007c


	//----- nvinfo : EIATTR_SW2861232_WAR
	.align		4
.L_9:
        /*0008*/ 	.byte	0x01, 0x35
	.zero		2


	//----- nvinfo : EIATTR_PARAM_CBANK
	.align		4
        /*000c*/ 	.byte	0x04, 0x0a
        /*000e*/ 	.short	(.L_11 - .L_10)
	.align		4
.L_10:
        /*0010*/ 	.word	index@(.nv.constant0.triton_bmm)
        /*0014*/ 	.short	0x0160
        /*0016*/ 	.short	0x0020


	//----- nvinfo : EIATTR_CBANK_PARAM_SIZE
	.align		4
.L_11:
        /*0018*/ 	.byte	0x03, 0x19
        /*001a*/ 	.short	0x0020


	//----- nvinfo : EIATTR_KPARAM_INFO
	.align		4
        /*001c*/ 	.byte	0x04, 0x17
        /*001e*/ 	.short	(.L_13 - .L_12)
.L_12:
        /*0020*/ 	.word	0x00000000
        /*0024*/ 	.short	0x0003
        /*0026*/ 	.short	0x0018
        /*0028*/ 	.byte	0x00, 0xf4, 0x21, 0x00


	//----- nvinfo : EIATTR_KPARAM_INFO
	.align		4
.L_13:
        /*002c*/ 	.byte	0x04, 0x17
        /*002e*/ 	.short	(.L_15 - .L_14)
.L_14:
        /*0030*/ 	.word	0x00000000
        /*0034*/ 	.short	0x0002
        /*0036*/ 	.short	0x0010
        /*0038*/ 	.byte	0x00, 0xf4, 0x21, 0x00


	//----- nvinfo : EIATTR_KPARAM_INFO
	.align		4
.L_15:
        /*003c*/ 	.byte	0x04, 0x17
        /*003e*/ 	.short	(.L_17 - .L_16)
.L_16:
        /*0040*/ 	.word	0x00000000
        /*0044*/ 	.short	0x0001
        /*0046*/ 	.short	0x0008
        /*0048*/ 	.byte	0x00, 0xf4, 0x21, 0x00


	//----- nvinfo : EIATTR_KPARAM_INFO
	.align		4
.L_17:
        /*004c*/ 	.byte	0x04, 0x17
        /*004e*/ 	.short	(.L_19 - .L_18)
.L_18:
        /*0050*/ 	.word	0x00000000
        /*0054*/ 	.short	0x0000
        /*0056*/ 	.short	0x0000
        /*0058*/ 	.byte	0x00, 0xf4, 0x21, 0x00


	//----- nvinfo : EIATTR_MAXREG_COUNT
	.align		4
.L_19:
        /*005c*/ 	.byte	0x03, 0x1b
        /*005e*/ 	.short	0x00ff


	//----- nvinfo : EIATTR_EXIT_INSTR_OFFSETS
	.align		4
        /*0060*/ 	.byte	0x04, 0x1c
        /*0062*/ 	.short	(.L_21 - .L_20)


	//   ....[0]....
.L_20:
        /*0064*/ 	.word	0x00005530


	//   ....[1]....
        /*0068*/ 	.word	0x00005590


	//----- nvinfo : EIATTR_REQNTID
	.align		4
.L_21:
        /*006c*/ 	.byte	0x04, 0x10
        /*006e*/ 	.short	(.L_23 - .L_22)
.L_22:
        /*0070*/ 	.word	0x00000080
        /*0074*/ 	.word	0x00000001
        /*0078*/ 	.word	0x00000001
.L_23:


//--------------------- .nv.callgraph             --------------------------
	.section	.nv.callgraph,"",@"SHT_CUDA_CALLGRAPH"
	.align	4
	.sectionentsize	8
	.align		4
        /*0000*/ 	.word	0x00000000
	.align		4
        /*0004*/ 	.word	0xffffffff
	.align		4
        /*0008*/ 	.word	0x00000000
	.align		4
        /*000c*/ 	.word	0xfffffffe
	.align		4
        /*0010*/ 	.word	0x00000000
	.align		4
        /*0014*/ 	.word	0xfffffffd
	.align		4
        /*0018*/ 	.word	0x00000000
	.align		4
        /*001c*/ 	.word	0xfffffffc


//--------------------- .nv.rel.action            --------------------------
	.section	.nv.rel.action,"",@"SHT_CUDA_RELOCINFO"
	.align	8
	.sectionentsize	8
        /*0000*/ 	.byte	0x73, 0x00, 0x00, 0x00, 0x00, 0x00, 0x00, 0x00, 0x00, 0x00, 0x00, 0x11, 0x25, 0x00, 0x05, 0x36


//--------------------- .nv.constant0.triton_bmm  --------------------------
	.section	.nv.constant0.triton_bmm,"a",@progbits
	.sectionflags	@""
	.align	4
.nv.constant0.triton_bmm:
	.zero		384


//--------------------- .text.triton_bmm          --------------------------
	.section	.text.triton_bmm,"ax",@progbits
	.sectionflags	@"SHF_BARRIERS=1"
	.sectioninfo	@"SHI_REGISTERS=166"
	.align	128
        .global         triton_bmm
        .type           triton_bmm,@function
        .size           triton_bmm,(.L_x_1 - triton_bmm)
        .other          triton_bmm,@"STO_CUDA_ENTRY STV_DEFAULT"
triton_bmm:
.text.triton_bmm:
[----:B------:R-:W-:Y:S02]  /*0000*/  IMAD.MOV.U32 R1, RZ, RZ, c[0x0][0x28] ;  /* 0x00000a00ff017624 */ /* 0x000fe400078e00ff */
[----:B------:R-:W1:Y:S01]  /*0010*/  S2R R9, SR_CTAID.X ;  /* 0x0000000000097919 */ /* 0x000e620000002500 */
[----:B------:R-:W-:Y:S02]  /*0020*/  ULDC.64 UR6, c[0x0][0x118] ;  /* 0x0000460000067ab9 */ /* 0x000fe40000000a00 */
[----:B------:R-:W-:Y:S02]  /*0030*/  ULDC.64 UR4, c[0x0][0x160] ;  /* 0x0000580000047ab9 */ /* 0x000fe40000000a00 */
[----:B------:R-:W-:-:S04]  /*0040*/  UIADD3 UR4, UP0, UR4, 0x80, URZ ;  /* 0x0000008004047890 */ /* 0x000fc8000ff1e03f */
[----:B------:R-:W-:Y:S01]  /*0050*/  UIADD3.X UR5, URZ, UR5, URZ, UP0, !UPT ;  /* 0x000000053f057290 */ /* 0x000fe200087fe43f */
[----:B-1----:R-:W-:Y:S02]  /*0060*/  SHF.R.S32.HI R0, RZ, 0x1f, R9 ;  /* 0x0000001fff007819 */ /* 0x002fe40000011409 */
[----:B------:R-:W-:Y:S02]  /*0070*/  ISETP.GE.AND P2, PT, R9, RZ, PT ;  /* 0x000000ff0900720c */ /* 0x000fe40003f46270 */
[----:B------:R-:W-:-:S04]  /*0080*/  LEA.HI R0, R0, R9, RZ, 0x3 ;  /* 0x0000000900007211 */ /* 0x000fc800078f18ff */
[----:B------:R-:W-:-:S04]  /*0090*/  LOP3.LUT R0, R0, 0xfffffff8, RZ, 0xc0, !PT ;  /* 0xfffffff800007812 */ /* 0x000fc800078ec0ff */
[----:B------:R-:W-:Y:S01]  /*00a0*/  IADD3 R2, -R0, 0x4, RZ ;  /* 0x0000000400027810 */ /* 0x000fe20007ffe1ff */
[----:B------:R-:W-:-:S03]  /*00b0*/  IMAD.IADD R5, R9, 0x1, -R0 ;  /* 0x0000000109057824 */ /* 0x000fc600078e0a00 */
[----:B------:R-:W-:-:S04]  /*00c0*/  IMNMX R6, R2, 0x8, PT ;  /* 0x0000000802067817 */ /* 0x000fc80003800200 */
[----:B------:R-:W-:-:S04]  /*00d0*/  IABS R11, R6 ;  /* 0x00000006000b7213 */ /* 0x000fc80000000000 */
[----:B------:R-:W1:Y:S08]  /*00e0*/  I2F.RP R4, R11 ;  /* 0x0000000b00047306 */ /* 0x000e700000209400 */
[----:B-1----:R-:W1:Y:S02]  /*00f0*/  MUFU.RCP R4, R4 ;  /* 0x0000000400047308 */ /* 0x002e640000001000 */
[----:B-1----:R-:W-:-:S02]  /*0100*/  IADD3 R2, R4, 0xffffffe, RZ ;  /* 0x0ffffffe04027810 */ /* 0x002fc40007ffe0ff */
[----:B------:R-:W-:-:S04]  /*0110*/  IABS R4, R9 ;  /* 0x0000000900047213 */ /* 0x000fc80000000000 */
[----:B------:R1:W2:Y:S02]  /*0120*/  F2I.FTZ.U32.TRUNC.NTZ R3, R2 ;  /* 0x0000000200037305 */ /* 0x0002a4000021f000 */
[----:B-1----:R-:W-:Y:S02]  /*0130*/  IMAD.MOV.U32 R2, RZ, RZ, RZ ;  /* 0x000000ffff027224 */ /* 0x002fe400078e00ff */
[----:B--2---:R-:W-:-:S04]  /*0140*/  IMAD.MOV R8, RZ, RZ, -R3 ;  /* 0x000000ffff087224 */ /* 0x004fc800078e0a03 */
[----:B------:R-:W-:Y:S01]  /*0150*/  IMAD R7, R8, R11, RZ ;  /* 0x0000000b08077224 */ /* 0x000fe200078e02ff */
[----:B------:R-:W-:-:S03]  /*0160*/  IABS R8, R6 ;  /* 0x0000000600087213 */ /* 0x000fc60000000000 */
[----:B------:R-:W-:Y:S01]  /*0170*/  IMAD.HI.U32 R3, R3, R7, R2 ;  /* 0x0000000703037227 */ /* 0x000fe200078e0002 */
[----:B------:R-:W-:-:S03]  /*0180*/  IABS R7, R5 ;  /* 0x0000000500077213 */ /* 0x000fc60000000000 */
[----:B------:R-:W-:Y:S02]  /*0190*/  IMAD.MOV R13, RZ, RZ, -R8 ;  /* 0x000000ffff0d7224 */ /* 0x000fe400078e0a08 */
[----:B------:R-:W-:Y:S02]  /*01a0*/  IMAD.MOV.U32 R8, RZ, RZ, R7 ;  /* 0x000000ffff087224 */ /* 0x000fe400078e0007 */
[----:B------:R-:W-:-:S04]  /*01b0*/  IMAD.HI.U32 R2, R3, R4, RZ ;  /* 0x0000000403027227 */ /* 0x000fc800078e00ff */
[----:B------:R-:W-:-:S04]  /*01c0*/  IMAD.HI.U32 R7, R3, R8, RZ ;  /* 0x0000000803077227 */ /* 0x000fc800078e00ff */
[-C--:B------:R-:W-:Y:S02]  /*01d0*/  IMAD R3, R7, R13.reuse, R8 ;  /* 0x0000000d07037224 */ /* 0x080fe400078e0208 */
[----:B------:R-:W-:Y:S02]  /*01e0*/  IMAD R2, R2, R13, R4 ;  /* 0x0000000d02027224 */ /* 0x000fe400078e0204 */
[----:B------:R-:W1:Y:S01]  /*01f0*/  S2R R4, SR_TID.X ;  /* 0x0000000000047919 */ /* 0x000e620000002100 */
[C---:B------:R-:W-:Y:S02]  /*0200*/  ISETP.GT.U32.AND P3, PT, R11.reuse, R3, PT ;  /* 0x000000030b00720c */ /* 0x040fe40003f64070 */
[----:B------:R-:W-:-:S11]  /*0210*/  ISETP.GT.U32.AND P0, PT, R11, R2, PT ;  /* 0x000000020b00720c */ /* 0x000fd60003f04070 */
[--C-:B------:R-:W-:Y:S01]  /*0220*/  @!P3 IMAD.IADD R3, R3, 0x1, -R11.reuse ;  /* 0x000000010303b824 */ /* 0x100fe200078e0a0b */
[----:B------:R-:W-:Y:S01]  /*0230*/  @!P3 IADD3 R7, R7, 0x1, RZ ;  /* 0x000000010707b810 */ /* 0x000fe20007ffe0ff */
[----:B------:R-:W-:-:S03]  /*0240*/  @!P0 IMAD.IADD R2, R2, 0x1, -R11 ;  /* 0x0000000102028824 */ /* 0x000fc600078e0a0b */
[----:B------:R-:W-:Y:S02]  /*0250*/  ISETP.GE.U32.AND P0, PT, R3, R11, PT ;  /* 0x0000000b0300720c */ /* 0x000fe40003f06070 */
[----:B------:R-:W-:Y:S02]  /*0260*/  ISETP.GT.U32.AND P1, PT, R11, R2, PT ;  /* 0x000000020b00720c */ /* 0x000fe40003f24070 */
[-C--:B------:R-:W-:Y:S01]  /*0270*/  LOP3.LUT R3, R5, R6.reuse, RZ, 0x3c, !PT ;  /* 0x0000000605037212 */ /* 0x080fe200078e3cff */
[----:B-1----:R-:W-:Y:S01]  /*0280*/  IMAD.SHL.U32 R10, R4, 0x8, RZ ;  /* 0x00000008040a7824 */ /* 0x002fe200078e00ff */
[----:B------:R-:W-:Y:S01]  /*0290*/  SHF.R.U32.HI R155, RZ, 0x3, R4 ;  /* 0x00000003ff9b7819 */ /* 0x000fe20000011604 */
[----:B------:R-:W1:Y:S01]  /*02a0*/  S2R R5, SR_CTAID.Y ;  /* 0x0000000000057919 */ /* 0x000e620000002600 */
[----:B------:R-:W-:Y:S02]  /*02b0*/  ISETP.GE.AND P4, PT, R3, RZ, PT ;  /* 0x000000ff0300720c */ /* 0x000fe40003f86270 */
[----:B------:R-:W-:-:S02]  /*02c0*/  LOP3.LUT R3, RZ, R6, RZ, 0x33, !PT ;  /* 0x00000006ff037212 */ /* 0x000fc400078e33ff */
[----:B------:R-:W-:Y:S02]  /*02d0*/  SGXT.U32 R155, R155, 0x4 ;  /* 0x000000049b9b781a */ /* 0x000fe40000000000 */
[----:B------:R-:W-:Y:S01]  /*02e0*/  @P0 IADD3 R7, R7, 0x1, RZ ;  /* 0x0000000107070810 */ /* 0x000fe20007ffe0ff */
[----:B------:R-:W-:Y:S01]  /*02f0*/  @!P1 IMAD.IADD R2, R2, 0x1, -R11 ;  /* 0x0000000102029824 */ /* 0x000fe200078e0a0b */
[----:B------:R-:W-:Y:S02]  /*0300*/  ISETP.NE.AND P0, PT, R6, RZ, PT ;  /* 0x000000ff0600720c */ /* 0x000fe40003f05270 */
[----:B------:R-:W-:Y:S01]  /*0310*/  LOP3.LUT R136, R10, 0x38, RZ, 0xc0, !PT ;  /* 0x000000380a887812 */ /* 0x000fe200078ec0ff */
[----:B------:R-:W-:Y:S01]  /*0320*/  IMAD.MOV.U32 R6, RZ, RZ, R7 ;  /* 0x000000ffff067224 */ /* 0x000fe200078e0007 */
[C---:B------:R-:W-:Y:S01]  /*0330*/  LOP3.LUT R13, R155.reuse, 0x20, RZ, 0xfc, !PT ;  /* 0x000000209b0d7812 */ /* 0x040fe200078efcff */
[----:B------:R-:W-:Y:S01]  /*0340*/  @!P2 IMAD.MOV R2, RZ, RZ, -R2 ;  /* 0x000000ffff02a224 */ /* 0x000fe200078e0a02 */
[C---:B------:R-:W-:Y:S01]  /*0350*/  LOP3.LUT R12, R155.reuse, 0x10, RZ, 0xfc, !PT ;  /* 0x000000109b0c7812 */ /* 0x040fe200078efcff */
[----:B------:R-:W-:Y:S01]  /*0360*/  @!P4 IMAD.MOV R6, RZ, RZ, -R6 ;  /* 0x000000ffff06c224 */ /* 0x000fe200078e0a06 */
[----:B------:R-:W-:-:S02]  /*0370*/  LOP3.LUT R14, R155, 0x30, RZ, 0xfc, !PT ;  /* 0x000000309b0e7812 */ /* 0x000fc400078efcff */
[C---:B------:R-:W-:Y:S02]  /*0380*/  SEL R7, R3.reuse, R2, !P0 ;  /* 0x0000000203077207 */ /* 0x040fe40004000000 */
[----:B------:R-:W-:Y:S02]  /*0390*/  SEL R3, R3, R6, !P0 ;  /* 0x0000000603037207 */ /* 0x000fe40004000000 */
[----:B------:R-:W-:Y:S01]  /*03a0*/  LOP3.LUT R2, R10, 0x38, R4, 0x48, !PT ;  /* 0x000000380a027812 */ /* 0x000fe200078e4804 */
[----:B------:R-:W-:Y:S01]  /*03b0*/  IMAD.IADD R7, R0, 0x1, R7 ;  /* 0x0000000100077824 */ /* 0x000fe200078e0207 */
[----:B------:R-:W-:Y:S01]  /*03c0*/  SHF.R.S32.HI R6, RZ, 0x19, R3 ;  /* 0x00000019ff067819 */ /* 0x000fe20000011403 */
[----:B-1----:R-:W-:Y:S01]  /*03d0*/  IMAD.SHL.U32 R142, R5, 0x40000, RZ ;  /* 0x00040000058e7824 */ /* 0x002fe200078e00ff */
[----:B------:R-:W-:Y:S01]  /*03e0*/  LOP3.LUT R151, R10, 0x8, RZ, 0xc0, !PT ;  /* 0x000000080a977812 */ /* 0x000fe200078ec0ff */
[----:B------:R-:W-:Y:S01]  /*03f0*/  IMAD R11, R155, 0x40, R2 ;  /* 0x000000409b0b7824 */ /* 0x000fe200078e0202 */
[----:B------:R-:W-:Y:S01]  /*0400*/  SHF.R.S32.HI R16, RZ, 0x18, R7 ;  /* 0x00000018ff107819 */ /* 0x000fe20000011407 */
[----:B------:R-:W-:Y:S01]  /*0410*/  IMAD R2, R3, 0x40, R136 ;  /* 0x0000004003027824 */ /* 0x000fe200078e0288 */
[----:B------:R-:W-:Y:S01]  /*0420*/  SGXT R3, R6, 0x1 ;  /* 0x000000010603781a */ /* 0x000fe20000000200 */
[----:B------:R-:W-:Y:S01]  /*0430*/  IMAD.SHL.U32 R6, R7, 0x80, RZ ;  /* 0x0000008007067824 */ /* 0x000fe200078e00ff */
[----:B------:R-:W-:Y:S01]  /*0440*/  SGXT R16, R16, 0x1 ;  /* 0x000000011010781a */ /* 0x000fe20000000200 */
[----:B------:R-:W-:Y:S01]  /*0450*/  IMAD.MOV.U32 R0, RZ, RZ, 0x2 ;  /* 0x00000002ff007424 */ /* 0x000fe200078e00ff */
[----:B------:R-:W-:Y:S01]  /*0460*/  LEA.HI R15, R3, R2, RZ, 0x6 ;  /* 0x00000002030f7211 */ /* 0x000fe200078f30ff */
[----:B------:R-:W-:Y:S01]  /*0470*/  IMAD.SHL.U32 R11, R11, 0x2, RZ ;  /* 0x000000020b0b7824 */ /* 0x000fe200078e00ff */
[----:B------:R-:W-:-:S02]  /*0480*/  LOP3.LUT R131, R6, R155, RZ, 0xfc, !PT ;  /* 0x0000009b06837212 */ /* 0x000fc400078efcff */
[C-C-:B------:R-:W-:Y:S02]  /*0490*/  LOP3.LUT R130, R6.reuse, 0x10, R155.reuse, 0xfe, !PT ;  /* 0x0000001006827812 */ /* 0x140fe400078efe9b */
[C-C-:B------:R-:W-:Y:S02]  /*04a0*/  LOP3.LUT R129, R6.reuse, 0x20, R155.reuse, 0xfe, !PT ;  /* 0x0000002006817812 */ /* 0x140fe400078efe9b */
[C-C-:B------:R-:W-:Y:S02]  /*04b0*/  LOP3.LUT R128, R6.reuse, 0x30, R155.reuse, 0xfe, !PT ;  /* 0x0000003006807812 */ /* 0x140fe400078efe9b */
[C-C-:B------:R-:W-:Y:S02]  /*04c0*/  LOP3.LUT R9, R6.reuse, 0x40, R155.reuse, 0xfe, !PT ;  /* 0x0000004006097812 */ /* 0x140fe400078efe9b */
[C-C-:B------:R-:W-:Y:S02]  /*04d0*/  LOP3.LUT R7, R6.reuse, 0x50, R155.reuse, 0xfe, !PT ;  /* 0x0000005006077812 */ /* 0x140fe400078efe9b */
[----:B------:R-:W-:-:S02]  /*04e0*/  LOP3.LUT R8, R6, 0x60, R155, 0xfe, !PT ;  /* 0x0000006006087812 */ /* 0x000fc400078efe9b */
[----:B------:R-:W-:Y:S02]  /*04f0*/  LOP3.LUT R3, R6, 0x70, R155, 0xfe, !PT ;  /* 0x0000007006037812 */ /* 0x000fe400078efe9b */
[C---:B------:R-:W-:Y:S02]  /*0500*/  LEA.HI R6, R16.reuse, R131, RZ, 0x9 ;  /* 0x0000008310067211 */ /* 0x040fe400078f48ff */
[----:B------:R-:W-:Y:S02]  /*0510*/  LOP3.LUT R23, R15, 0xffffffc0, RZ, 0xc0, !PT ;  /* 0xffffffc00f177812 */ /* 0x000fe400078ec0ff */
[C---:B------:R-:W-:Y:S02]  /*0520*/  LEA.HI R15, R16.reuse, R130, RZ, 0x9 ;  /* 0x00000082100f7211 */ /* 0x040fe400078f48ff */
[----:B------:R-:W-:Y:S01]  /*0530*/  LEA.HI R17, R16, R129, RZ, 0x9 ;  /* 0x0000008110117211 */ /* 0x000fe200078f48ff */
[----:B------:R-:W-:Y:S01]  /*0540*/  IMAD.IADD R154, R2, 0x1, -R23 ;  /* 0x00000001029a7824 */ /* 0x000fe200078e0a17 */
[----:B------:R-:W-:-:S02]  /*0550*/  LOP3.LUT R6, R6, 0x7ffe00, RZ, 0xc0, !PT ;  /* 0x007ffe0006067812 */ /* 0x000fc400078ec0ff */
[C---:B------:R-:W-:Y:S02]  /*0560*/  LEA.HI R18, R16.reuse, R128, RZ, 0x9 ;  /* 0x0000008010127211 */ /* 0x040fe400078f48ff */
[C---:B------:R-:W-:Y:S01]  /*0570*/  LEA.HI R19, R16.reuse, R9, RZ, 0x9 ;  /* 0x0000000910137211 */ /* 0x040fe200078f48ff */
[----:B------:R-:W-:Y:S01]  /*0580*/  IMAD.IADD R150, R131, 0x1, -R6 ;  /* 0x0000000183967824 */ /* 0x000fe200078e0a06 */
[C---:B------:R-:W-:Y:S01]  /*0590*/  LEA.HI R20, R16.reuse, R7, RZ, 0x9 ;  /* 0x0000000710147211 */ /* 0x040fe200078f48ff */
[----:B------:R-:W-:Y:S01]  /*05a0*/  IMAD R6, R5, 0x40, R154 ;  /* 0x0000004005067824 */ /* 0x000fe200078e029a */
[----:B------:R-:W-:Y:S02]  /*05b0*/  LOP3.LUT R15, R15, 0x7ffe00, RZ, 0xc0, !PT ;  /* 0x007ffe000f0f7812 */ /* 0x000fe400078ec0ff */
[----:B------:R-:W-:Y:S01]  /*05c0*/  LEA.HI R21, R16, R8, RZ, 0x9 ;  /* 0x0000000810157211 */ /* 0x000fe200078f48ff */
[--C-:B------:R-:W-:Y:S01]  /*05d0*/  IMAD R31, R13, 0x1000, R6.reuse ;  /* 0x000010000d1f7824 */ /* 0x100fe200078e0206 */
[----:B------:R-:W-:Y:S01]  /*05e0*/  LOP3.LUT R148, R17, 0x7ffe00, RZ, 0xc0, !PT ;  /* 0x007ffe0011947812 */ /* 0x000fe200078ec0ff */
[----:B------:R-:W-:Y:S01]  /*05f0*/  IMAD.IADD R149, R130, 0x1, -R15 ;  /* 0x0000000182957824 */ /* 0x000fe200078e0a0f */
[----:B------:R-:W-:Y:S01]  /*0600*/  LEA.HI R16, R16, R3, RZ, 0x9 ;  /* 0x0000000310107211 */ /* 0x000fe200078f48ff */
[----:B------:R-:W-:Y:S01]  /*0610*/  IMAD R29, R12, 0x1000, R6 ;  /* 0x000010000c1d7824 */ /* 0x000fe200078e0206 */
[----:B------:R-:W-:Y:S01]  /*0620*/  LOP3.LUT R147, R18, 0x7ffe00, RZ, 0xc0, !PT ;  /* 0x007ffe0012937812 */ /* 0x000fe200078ec0ff */
[----:B------:R-:W-:Y:S01]  /*0630*/  IMAD.IADD R148, R129, 0x1, -R148 ;  /* 0x0000000181947824 */ /* 0x000fe200078e0a94 */
[----:B------:R-:W-:Y:S01]  /*0640*/  LOP3.LUT R22, R142, 0x38, R10, 0xf8, !PT ;  /* 0x000000388e167812 */ /* 0x000fe200078ef80a */
[----:B------:R-:W-:Y:S01]  /*0650*/  IMAD R33, R14, 0x1000, R6 ;  /* 0x000010000e217824 */ /* 0x000fe200078e0206 */
[----:B------:R-:W-:Y:S01]  /*0660*/  LOP3.LUT R146, R19, 0x7ffe00, RZ, 0xc0, !PT ;  /* 0x007ffe0013927812 */ /* 0x000fe200078ec0ff */
[----:B------:R-:W-:Y:S01]  /*0670*/  IMAD.IADD R147, R128, 0x1, -R147 ;  /* 0x0000000180937824 */ /* 0x000fe200078e0a93 */
[----:B------:R-:W-:Y:S01]  /*0680*/  LOP3.LUT R20, R20, 0x7ffe00, RZ, 0xc0, !PT ;  /* 0x007ffe0014147812 */ /* 0x000fe200078ec0ff */
[----:B------:R-:W-:Y:S01]  /*0690*/  IMAD R13, R150, 0x200, R22 ;  /* 0x00000200960d7824 */ /* 0x000fe200078e0216 */
[----:B------:R-:W-:Y:S01]  /*06a0*/  LOP3.LUT R21, R21, 0x7ffe00, RZ, 0xc0, !PT ;  /* 0x007ffe0015157812 */ /* 0x000fe200078ec0ff */
[----:B------:R-:W-:Y:S01]  /*06b0*/  IMAD.IADD R146, R9, 0x1, -R146 ;  /* 0x0000000109927824 */ /* 0x000fe200078e0a92 */
[----:B------:R-:W-:Y:S01]  /*06c0*/  LOP3.LUT R16, R16, 0x7ffe00, RZ, 0xc0, !PT ;  /* 0x007ffe0010107812 */ /* 0x000fe200078ec0ff */
[----:B------:R-:W-:Y:S01]  /*06d0*/  IMAD.IADD R145, R7, 0x1, -R20 ;  /* 0x0000000107917824 */ /* 0x000fe200078e0a14 */
[----:B------:R-:W-:Y:S01]  /*06e0*/  LOP3.LUT R44, R4, 0x10, RZ, 0xc0, !PT ;  /* 0x00000010042c7812 */ /* 0x000fe200078ec0ff */
[----:B------:R-:W-:-:S02]  /*06f0*/  IMAD R15, R149, 0x200, R22 ;  /* 0x00000200950f7824 */ /* 0x000fc400078e0216 */
[----:B------:R-:W-:Y:S01]  /*0700*/  IMAD.IADD R144, R8, 0x1, -R21 ;  /* 0x0000000108907824 */ /* 0x000fe200078e0a15 */
[----:B------:R-:W-:Y:S01]  /*0710*/  SHF.R.U32.HI R153, RZ, 0x1, R44 ;  /* 0x00000001ff997819 */ /* 0x000fe2000001162c */
[----:B------:R-:W-:Y:S01]  /*0720*/  IMAD R17, R148, 0x200, R22 ;  /* 0x0000020094117824 */ /* 0x000fe200078e0216 */
[----:B------:R-:W-:Y:S01]  /*0730*/  LOP3.LUT R44, R44, 0xf, R4, 0xf8, !PT ;  /* 0x0000000f2c2c7812 */ /* 0x000fe200078ef804 */
[----:B------:R-:W-:Y:S02]  /*0740*/  IMAD.IADD R143, R3, 0x1, -R16 ;  /* 0x00000001038f7824 */ /* 0x000fe400078e0a10 */
[--C-:B------:R-:W-:Y:S02]  /*0750*/  IMAD R19, R147, 0x200, R22.reuse ;  /* 0x0000020093137824 */ /* 0x100fe400078e0216 */
[----:B------:R-:W-:Y:S02]  /*0760*/  IMAD R21, R146, 0x200, R22 ;  /* 0x0000020092157824 */ /* 0x000fe400078e0216 */
[----:B------:R-:W-:-:S04]  /*0770*/  IMAD.WIDE R12, R13, R0, c[0x0][0x160] ;  /* 0x000058000d0c7625 */ /* 0x000fc800078e0200 */
[----:B------:R-:W-:Y:S01]  /*0780*/  IMAD R23, R145, 0x200, R22 ;  /* 0x0000020091177824 */ /* 0x000fe200078e0216 */
[----:B------:R1:W-:Y:S01]  /*0790*/  LDGSTS.E.BYPASS.128 [R11], [R12.64] ;  /* 0x000000000c0b7fae */ /* 0x0003e2000b901c46 */
[----:B------:R-:W-:-:S04]  /*07a0*/  IMAD.WIDE R14, R15, R0, c[0x0][0x160] ;  /* 0x000058000f0e7625 */ /* 0x000fc800078e0200 */
[----:B------:R-:W-:Y:S01]  /*07b0*/  IMAD R25, R144, 0x200, R22 ;  /* 0x0000020090197824 */ /* 0x000fe200078e0216 */
[----:B------:R2:W-:Y:S01]  /*07c0*/  LDGSTS.E.BYPASS.128 [R11+0x800], [R14.64] ;  /* 0x008000000e0b7fae */ /* 0x0005e2000b901c46 */
[----:B------:R-:W-:-:S04]  /*07d0*/  IMAD.WIDE R16, R17, R0, c[0x0][0x160] ;  /* 0x0000580011107625 */ /* 0x000fc800078e0200 */
[----:B------:R-:W-:Y:S01]  /*07e0*/  IMAD R27, R143, 0x200, R22 ;  /* 0x000002008f1b7824 */ /* 0x000fe200078e0216 */
[----:B------:R3:W-:Y:S01]  /*07f0*/  LDGSTS.E.BYPASS.128 [R11+0x1000], [R16.64] ;  /* 0x01000000100b7fae */ /* 0x0007e2000b901c46 */
[----:B------:R-:W-:-:S04]  /*0800*/  IMAD.WIDE R18, R19, R0, c[0x0][0x160] ;  /* 0x0000580013127625 */ /* 0x000fc800078e0200 */
[-C--:B------:R-:W-:Y:S01]  /*0810*/  IMAD.WIDE R20, R21, R0.reuse, c[0x0][0x160] ;  /* 0x0000580015147625 */ /* 0x080fe200078e0200 */
[----:B------:R4:W-:Y:S03]  /*0820*/  LDGSTS.E.BYPASS.128 [R11+0x1800], [R18.64] ;  /* 0x01800000120b7fae */ /* 0x0009e6000b901c46 */
[----:B------:R-:W-:Y:S01]  /*0830*/  IMAD R141, R155, 0x1000, R6 ;  /* 0x000010009b8d7824 */ /* 0x000fe200078e0206 */
[----:B------:R1:W-:Y:S01]  /*0840*/  LDGSTS.E.BYPASS.128 [R11+0x2000], [R20.64] ;  /* 0x02000000140b7fae */ /* 0x0003e2000b901c46 */
[----:B------:R-:W-:Y:S01]  /*0850*/  IMAD.WIDE R22, R23, R0, c[0x0][0x160] ;  /* 0x0000580017167625 */ /* 0x000fe200078e0200 */
[----:B------:R-:W-:-:S03]  /*0860*/  SHF.R.U32.HI R6, RZ, 0x2, R4 ;  /* 0x00000002ff067819 */ /* 0x000fc60000011604 */
[-C--:B------:R-:W-:Y:S01]  /*0870*/  IMAD.WIDE R24, R25, R0.reuse, c[0x0][0x160] ;  /* 0x0000580019187625 */ /* 0x080fe200078e0200 */
[----:B------:R1:W-:Y:S03]  /*0880*/  LDGSTS.E.BYPASS.128 [R11+0x2800], [R22.64] ;  /* 0x02800000160b7fae */ /* 0x0003e6000b901c46 */
[-C--:B------:R-:W-:Y:S01]  /*0890*/  IMAD.WIDE R26, R27, R0.reuse, c[0x0][0x160] ;  /* 0x000058001b1a7625 */ /* 0x080fe200078e0200 */
[----:B------:R1:W-:Y:S03]  /*08a0*/  LDGSTS.E.BYPASS.128 [R11+0x3000], [R24.64] ;  /* 0x03000000180b7fae */ /* 0x0003e6000b901c46 */
[-C--:B------:R-:W-:Y:S01]  /*08b0*/  IMAD.WIDE R140, R141, R0.reuse, c[0x0][0x168] ;  /* 0x00005a008d8c7625 */ /* 0x080fe200078e0200 */
[----:B------:R1:W-:Y:S03]  /*08c0*/  LDGSTS.E.BYPASS.128 [R11+0x3800], [R26.64] ;  /* 0x038000001a0b7fae */ /* 0x0003e6000b901c46 */
[-C--:B------:R-:W-:Y:S01]  /*08d0*/  IMAD.WIDE R28, R29, R0.reuse, c[0x0][0x168] ;  /* 0x00005a001d1c7625 */ /* 0x080fe200078e0200 */
[----:B------:R-:W0:Y:S03]  /*08e0*/  LDGDEPBAR ;  /* 0x00000000000079af */ /* 0x000e260000000000 */
[----:B------:R-:W-:Y:S01]  /*08f0*/  IMAD.WIDE R30, R31, R0, c[0x0][0x168] ;  /* 0x00005a001f1e7625 */ /* 0x000fe200078e0200 */
[----:B------:R1:W-:Y:S01]  /*0900*/  LDGSTS.E.BYPASS.128 [R11+0x8000], [R140.64] ;  /* 0x080000008c0b7fae */ /* 0x0003e2000b901c46 */
[----:B------:R-:W-:-:S02]  /*0910*/  IADD3 R36, P0, R28, 0x80000, RZ ;  /* 0x000800001c247810 */ /* 0x000fc40007f1e0ff */
[----:B------:R-:W-:Y:S01]  /*0920*/  IMAD.WIDE R32, R33, R0, c[0x0][0x168] ;  /* 0x00005a0021207625 */ /* 0x000fe200078e0200 */
[----:B------:R1:W-:Y:S01]  /*0930*/  LDGSTS.E.BYPASS.128 [R11+0x8800], [R28.64] ;  /* 0x088000001c0b7fae */ /* 0x0003e2000b901c46 */
[----:B------:R-:W-:Y:S02]  /*0940*/  IADD3 R38, P1, R30, 0x80000, RZ ;  /* 0x000800001e267810 */ /* 0x000fe40007f3e0ff */
[----:B------:R-:W-:Y:S01]  /*0950*/  IMAD.X R37, RZ, RZ, R29, P0 ;  /* 0x000000ffff257224 */ /* 0x000fe200000e061d */
[----:B------:R1:W-:Y:S01]  /*0960*/  LDGSTS.E.BYPASS.128 [R11+0x9000], [R30.64] ;  /* 0x090000001e0b7fae */ /* 0x0003e2000b901c46 */
[----:B------:R-:W-:Y:S01]  /*0970*/  IADD3 R34, P0, R140, 0x80000, RZ ;  /* 0x000800008c227810 */ /* 0x000fe20007f1e0ff */
[----:B------:R-:W-:Y:S01]  /*0980*/  IMAD.X R39, RZ, RZ, R31, P1 ;  /* 0x000000ffff277224 */ /* 0x000fe200008e061f */
[----:B------:R-:W-:Y:S01]  /*0990*/  IADD3 R40, P2, R32, 0x80000, RZ ;  /* 0x0008000020287810 */ /* 0x000fe20007f5e0ff */
[----:B------:R1:W-:Y:S01]  /*09a0*/  LDGSTS.E.BYPASS.128 [R11+0x9800], [R32.64] ;  /* 0x09800000200b7fae */ /* 0x0003e2000b901c46 */
[----:B------:R-:W-:-:S02]  /*09b0*/  IMAD R143, R143, 0x200, R142 ;  /* 0x000002008f8f7824 */ /* 0x000fc400078e028e */
[----:B------:R-:W-:Y:S01]  /*09c0*/  IMAD.X R35, RZ, RZ, R141, P0 ;  /* 0x000000ffff237224 */ /* 0x000fe200000e068d */
[----:B------:R-:W0:Y:S01]  /*09d0*/  LDGDEPBAR ;  /* 0x00000000000079af */ /* 0x000e220000000000 */
[----:B------:R-:W-:Y:S02]  /*09e0*/  IMAD.X R41, RZ, RZ, R33, P2 ;  /* 0x000000ffff297224 */ /* 0x000fe400010e0621 */
[--C-:B------:R-:W-:Y:S01]  /*09f0*/  IMAD R145, R145, 0x200, R142.reuse ;  /* 0x0000020091917824 */ /* 0x100fe200078e028e */
[----:B------:R-:W-:Y:S01]  /*0a00*/  BAR.SYNC.DEFER_BLOCKING 0x0 ;  /* 0x0000000000007b1d */ /* 0x000fe20000010000 */
[--C-:B------:R-:W-:Y:S02]  /*0a10*/  IMAD R147, R147, 0x200, R142.reuse ;  /* 0x0000020093937824 */ /* 0x100fe400078e028e */
[----:B------:R-:W-:Y:S02]  /*0a20*/  IMAD R149, R149, 0x200, R142 ;  /* 0x0000020095957824 */ /* 0x000fe400078e028e */
[----:B------:R-:W-:-:S02]  /*0a30*/  IMAD.IADD R160, R136, 0x1, R145 ;  /* 0x0000000188a07824 */ /* 0x000fc400078e0291 */
[----:B------:R-:W-:Y:S02]  /*0a40*/  IMAD R155, R155, 0x1000, R154 ;  /* 0x000010009b9b7824 */ /* 0x000fe400078e029a */
[----:B------:R-:W-:-:S04]  /*0a50*/  IMAD.WIDE R160, R160, 0x2, RZ ;  /* 0x00000002a0a07825 */ /* 0x000fc800078e02ff */
[----:B------:R-:W-:Y:S01]  /*0a60*/  IMAD R155, R5, 0x40, R155 ;  /* 0x00000040059b7824 */ /* 0x000fe200078e029b */
[----:B------:R-:W-:-:S04]  /*0a70*/  LOP3.LUT R162, R160, 0x100, RZ, 0xfc, !PT ;  /* 0x00000100a0a27812 */ /* 0x000fc800078efcff */
[----:B------:R-:W-:Y:S01]  /*0a80*/  IADD3 R145, R155, 0x20000, RZ ;  /* 0x000200009b917810 */ /* 0x000fe20007ffe0ff */
[----:B------:R-:W-:Y:S01]  /*0a90*/  @!PT LDS RZ, [RZ] ;  /* 0x00000000fffff984 */ /* 0x000fe20000000800 */
[----:B------:R-:W-:Y:S01]  /*0aa0*/  @!PT LDS RZ, [RZ] ;  /* 0x00000000fffff984 */ /* 0x000fe20000000800 */
[----:B------:R-:W-:Y:S01]  /*0ab0*/  @!PT LDS RZ, [RZ] ;  /* 0x00000000fffff984 */ /* 0x000fe20000000800 */
[----:B------:R1:W-:Y:S04]  /*0ac0*/  LDGSTS.E.BYPASS.128 [R11+0x4000], [R12.64+0x80] ;  /* 0x040000800c0b7fae */ /* 0x0003e8000b901c46 */
[----:B------:R2:W-:Y:S04]  /*0ad0*/  LDGSTS.E.BYPASS.128 [R11+0x4800], [R14.64+0x80] ;  /* 0x048000800e0b7fae */ /* 0x0005e8000b901c46 */
[----:B------:R3:W-:Y:S04]  /*0ae0*/  LDGSTS.E.BYPASS.128 [R11+0x5000], [R16.64+0x80] ;  /* 0x05000080100b7fae */ /* 0x0007e8000b901c46 */
[----:B------:R4:W-:Y:S01]  /*0af0*/  LDGSTS.E.BYPASS.128 [R11+0x5800], [R18.64+0x80] ;  /* 0x05800080120b7fae */ /* 0x0009e2000b901c46 */
[----:B-1----:R-:W-:Y:S01]  /*0b00*/  LOP3.LUT R13, R10, 0x18, RZ, 0xc0, !PT ;  /* 0x000000180a0d7812 */ /* 0x002fe200078ec0ff */
[----:B------:R-:W-:-:S02]  /*0b10*/  IMAD.SHL.U32 R12, R4, 0x40, RZ ;  /* 0x00000040040c7824 */ /* 0x000fc400078e00ff */
[----:B------:R1:W-:Y:S01]  /*0b20*/  LDGSTS.E.BYPASS.128 [R11+0x6000], [R20.64+0x80] ;  /* 0x06000080140b7fae */ /* 0x0003e2000b901c46 */
[----:B--2---:R-:W-:Y:S02]  /*0b30*/  LOP3.LUT R15, R6, 0x10, RZ, 0xc0, !PT ;  /* 0x00000010060f7812 */ /* 0x004fe400078ec0ff */
[C---:B------:R-:W-:Y:S01]  /*0b40*/  LOP3.LUT R60, R10.reuse, 0x20, R13, 0x2e, !PT ;  /* 0x000000200a3c7812 */ /* 0x040fe200078e2e0d */
[----:B------:R1:W-:Y:S01]  /*0b50*/  LDGSTS.E.BYPASS.128 [R11+0x6800], [R22.64+0x80] ;  /* 0x06800080160b7fae */ /* 0x0003e2000b901c46 */
[C-C-:B---3--:R-:W-:Y:S02]  /*0b60*/  LOP3.LUT R17, R10.reuse, 0x10, R151.reuse, 0x2e, !PT ;  /* 0x000000100a117812 */ /* 0x148fe400078e2e97 */
[----:B------:R-:W-:Y:S01]  /*0b70*/  LOP3.LUT R15, R15, 0xf, R4, 0xf8, !PT ;  /* 0x0000000f0f0f7812 */ /* 0x000fe200078ef804 */
[----:B------:R2:W-:Y:S01]  /*0b80*/  LDGSTS.E.BYPASS.128 [R11+0x7000], [R24.64+0x80] ;  /* 0x07000080180b7fae */ /* 0x0005e2000b901c46 */
[----:B------:R-:W-:Y:S02]  /*0b90*/  LOP3.LUT R28, R17, 0x20, R10, 0xf8, !PT ;  /* 0x00000020111c7812 */ /* 0x000fe400078ef80a */
[----:B------:R-:W-:Y:S01]  /*0ba0*/  LOP3.LUT R151, R10, 0x30, R151, 0x2e, !PT ;  /* 0x000000300a977812 */ /* 0x000fe200078e2e97 */
[----:B------:R3:W-:Y:S01]  /*0bb0*/  LDGSTS.E.BYPASS.128 [R11+0x7800], [R26.64+0x80] ;  /* 0x078000801a0b7fae */ /* 0x0007e2000b901c46 */
[----:B------:R-:W-:Y:S01]  /*0bc0*/  IMAD.SHL.U32 R152, R15, 0x40, RZ ;  /* 0x000000400f987824 */ /* 0x000fe200078e00ff */
[----:B------:R-:W-:-:S02]  /*0bd0*/  LOP3.LUT R12, R12, 0x7c0, RZ, 0xc0, !PT ;  /* 0x000007c00c0c7812 */ /* 0x000fc400078ec0ff */
[----:B------:R-:W0:Y:S01]  /*0be0*/  LDGDEPBAR ;  /* 0x00000000000079af */ /* 0x000e220000000000 */
[----:B------:R-:W-:Y:S02]  /*0bf0*/  LOP3.LUT R13, R153, 0x38, R10, 0x78, !PT ;  /* 0x00000038990d7812 */ /* 0x000fe400078e780a */
[--C-:B------:R-:W-:Y:S01]  /*0c00*/  LOP3.LUT R112, R152, R28, R153.reuse, 0xf6, !PT ;  /* 0x0000001c98707212 */ /* 0x100fe200078ef699 */
[----:B------:R1:W-:Y:S01]  /*0c10*/  LDGSTS.E.BYPASS.128 [R11+0xa000], [R34.64] ;  /* 0x0a000000220b7fae */ /* 0x0003e2000b901c46 */
[----:B--2---:R-:W-:Y:S01]  /*0c20*/  LOP3.LUT R25, R60, 0x8, R6, 0x78, !PT ;  /* 0x000000083c197812 */ /* 0x004fe200078e7806 */
[----:B------:R-:W-:Y:S01]  /*0c30*/  IMAD.IADD R113, R13, 0x1, R152 ;  /* 0x000000010d717824 */ /* 0x000fe200078e0298 */
[--C-:B------:R-:W-:Y:S01]  /*0c40*/  LOP3.LUT R24, R151, 0x8, R6.reuse, 0x78, !PT ;  /* 0x0000000897187812 */ /* 0x100fe200078e7806 */
[----:B------:R2:W-:Y:S01]  /*0c50*/  LDGSTS.E.BYPASS.128 [R11+0xa800], [R36.64] ;  /* 0x0a800000240b7fae */ /* 0x0005e2000b901c46 */
[--C-:B---3--:R-:W-:Y:S01]  /*0c60*/  LOP3.LUT R27, R136, 0x8, R6.reuse, 0x78, !PT ;  /* 0x00000008881b7812 */ /* 0x108fe200078e7806 */
[----:B------:R-:W-:Y:S01]  /*0c70*/  IMAD.SHL.U32 R112, R112, 0x2, RZ ;  /* 0x0000000270707824 */ /* 0x000fe200078e00ff */
[----:B------:R-:W-:Y:S01]  /*0c80*/  LOP3.LUT R26, R28, 0x8, R6, 0x78, !PT ;  /* 0x000000081c1a7812 */ /* 0x000fe200078e7806 */
[----:B------:R2:W-:Y:S01]  /*0c90*/  LDGSTS.E.BYPASS.128 [R11+0xb000], [R38.64] ;  /* 0x0b000000260b7fae */ /* 0x0005e2000b901c46 */
[-C--:B------:R-:W-:Y:S01]  /*0ca0*/  LOP3.LUT R138, R27, R12.reuse, RZ, 0xfc, !PT ;  /* 0x0000000c1b8a7212 */ /* 0x080fe200078efcff */
[----:B------:R-:W-:Y:S01]  /*0cb0*/  IMAD.SHL.U32 R113, R113, 0x2, RZ ;  /* 0x0000000271717824 */ /* 0x000fe200078e00ff */
[-C--:B------:R-:W-:Y:S01]  /*0cc0*/  LOP3.LUT R115, R25, R12.reuse, RZ, 0xfc, !PT ;  /* 0x0000000c19737212 */ /* 0x080fe200078efcff */
[----:B------:R3:W-:Y:S01]  /*0cd0*/  LDGSTS.E.BYPASS.128 [R11+0xb800], [R40.64] ;  /* 0x0b800000280b7fae */ /* 0x0007e2000b901c46 */
[----:B------:R-:W-:Y:S01]  /*0ce0*/  LOP3.LUT R139, R152, R13, RZ, 0xfc, !PT ;  /* 0x0000000d988b7212 */ /* 0x000fe200078efcff */
[----:B------:R-:W-:Y:S01]  /*0cf0*/  IMAD.SHL.U32 R138, R138, 0x2, RZ ;  /* 0x000000028a8a7824 */ /* 0x000fe200078e00ff */
[-C--:B------:R-:W-:Y:S01]  /*0d00*/  LOP3.LUT R137, R26, R12.reuse, RZ, 0xfc, !PT ;  /* 0x0000000c1a897212 */ /* 0x080fe200078efcff */
[----:B------:R-:W0:Y:S01]  /*0d10*/  LDGDEPBAR ;  /* 0x00000000000079af */ /* 0x000e220000000000 */
[----:B------:R-:W-:Y:S01]  /*0d20*/  LOP3.LUT R114, R24, R12, RZ, 0xfc, !PT ;  /* 0x0000000c18727212 */ /* 0x000fe200078efcff */
[----:B------:R-:W-:Y:S01]  /*0d30*/  IMAD.SHL.U32 R115, R115, 0x2, RZ ;  /* 0x0000000273737824 */ /* 0x000fe200078e00ff */
[----:B------:R-:W-:Y:S01]  /*0d40*/  LOP3.LUT R29, R28, R153, RZ, 0x3c, !PT ;  /* 0x000000991c1d7212 */ /* 0x000fe200078e3cff */
[----:B------:R-:W-:Y:S01]  /*0d50*/  IMAD.SHL.U32 R139, R139, 0x2, RZ ;  /* 0x000000028b8b7824 */ /* 0x000fe200078e00ff */
[C-C-:B------:R-:W-:Y:S01]  /*0d60*/  LOP3.LUT R135, R152.reuse, R60, R153.reuse, 0xf6, !PT ;  /* 0x0000003c98877212 */ /* 0x140fe200078ef699 */
[----:B------:R-:W-:Y:S01]  /*0d70*/  IMAD.SHL.U32 R137, R137, 0x2, RZ ;  /* 0x0000000289897824 */ /* 0x000fe200078e00ff */
[----:B------:R-:W-:Y:S01]  /*0d80*/  LOP3.LUT R133, R152, R151, R153, 0xf6, !PT ;  /* 0x0000009798857212 */ /* 0x000fe200078ef699 */
[----:B------:R-:W-:Y:S01]  /*0d90*/  IMAD.SHL.U32 R114, R114, 0x2, RZ ;  /* 0x0000000272727824 */ /* 0x000fe200078e00ff */
[----:B------:R-:W-:Y:S01]  /*0da0*/  LOP3.LUT R151, R151, R153, RZ, 0x3c, !PT ;  /* 0x0000009997977212 */ /* 0x000fe200078e3cff */
[----:B------:R-:W-:-:S02]  /*0db0*/  IMAD.IADD R29, R152, 0x1, R29 ;  /* 0x00000001981d7824 */ /* 0x000fc400078e021d */
[----:B------:R-:W-:Y:S02]  /*0dc0*/  IMAD.SHL.U32 R135, R135, 0x2, RZ ;  /* 0x0000000287877824 */ /* 0x000fe400078e00ff */
[----:B------:R-:W-:Y:S02]  /*0dd0*/  IMAD.SHL.U32 R134, R29, 0x2, RZ ;  /* 0x000000021d867824 */ /* 0x000fe400078e00ff */
[----:B------:R-:W-:Y:S01]  /*0de0*/  IMAD.SHL.U32 R133, R133, 0x2, RZ ;  /* 0x0000000285857824 */ /* 0x000fe200078e00ff */
[----:B------:R-:W-:-:S04]  /*0df0*/  DEPBAR.LE SB0, 0x2 ;  /* 0x000080800000791a */ /* 0x000fc80000000000 */
[----:B------:R-:W-:Y:S06]  /*0e00*/  BAR.SYNC.DEFER_BLOCKING 0x0 ;  /* 0x0000000000007b1d */ /* 0x000fec0000010000 */
[----:B-1----:R-:W-:Y:S04]  /*0e10*/  LDSM.16.M88.4 R20, [R139] ;  /* 0x000000008b14783b */ /* 0x002fe80000000200 */
[----:B------:R-:W1:Y:S04]  /*0e20*/  LDSM.16.MT88.4 R68, [R138+0x8000] ;  /* 0x008000008a44783b */ /* 0x000e680000004200 */
[----:B------:R-:W2:Y:S04]  /*0e30*/  LDSM.16.MT88.4 R12, [R137+0x8000] ;  /* 0x00800000890c783b */ /* 0x000ea80000004200 */
[----:B------:R-:W2:Y:S04]  /*0e40*/  LDSM.16.MT88.4 R52, [R115+0x8000] ;  /* 0x008000007334783b */ /* 0x000ea80000004200 */
[----:B------:R-:W3:Y:S04]  /*0e50*/  LDSM.16.MT88.4 R96, [R114+0x8000] ;  /* 0x008000007260783b */ /* 0x000ee80000004200 */
[----:B------:R-:W3:Y:S04]  /*0e60*/  LDSM.16.M88.4 R116, [R112] ;  /* 0x000000007074783b */ /* 0x000ee80000000200 */
[----:B----4-:R-:W4:Y:S04]  /*0e70*/  LDSM.16.M88.4 R16, [R113+0x1000] ;  /* 0x001000007110783b */ /* 0x010f280000000200 */
[----:B------:R-:W3:Y:S04]  /*0e80*/  LDSM.16.M88.4 R104, [R113+0x2000] ;  /* 0x002000007168783b */ /* 0x000ee80000000200 */
[----:B------:R-:W4:Y:S04]  /*0e90*/  LDSM.16.M88.4 R100, [R113+0x3000] ;  /* 0x003000007164783b */ /* 0x000f280000000200 */
[----:B------:R-:W4:Y:S04]  /*0ea0*/  LDSM.16.M88.4 R48, [R134+0x2000] ;  /* 0x002000008630783b */ /* 0x000f280000000200 */
[----:B------:R-:W4:Y:S01]  /*0eb0*/  LDSM.16.M88.4 R32, [R134+0x1000] ;  /* 0x001000008620783b */ /* 0x000f220000000200 */
[C---:B-1----:R-:W-:Y:S03]  /*0ec0*/  HMMA.16816.F32.BF16 R76, R20.reuse, R68, RZ ;  /* 0x00000044144c723c */ /* 0x042fe600000418ff */
[----:B------:R-:W-:Y:S05]  /*0ed0*/  LDSM.16.M88.4 R88, [R135] ;  /* 0x000000008758783b */ /* 0x000fea0000000200 */
[C---:B--2---:R-:W-:Y:S08]  /*0ee0*/  HMMA.16816.F32.BF16 R80, R20.reuse, R12, RZ ;  /* 0x0000000c1450723c */ /* 0x044ff000000418ff */
[C---:B------:R-:W-:Y:S08]  /*0ef0*/  HMMA.16816.F32.BF16 R92, R20.reuse, R52, RZ ;  /* 0x00000034145c723c */ /* 0x040ff000000418ff */
[----:B---3--:R-:W-:Y:S08]  /*0f00*/  HMMA.16816.F32.BF16 R20, R20, R96, RZ ;  /* 0x000000601414723c */ /* 0x008ff000000418ff */
[C---:B------:R-:W-:Y:S08]  /*0f10*/  HMMA.16816.F32.BF16 R76, R116.reuse, R70, R76 ;  /* 0x00000046744c723c */ /* 0x040ff0000004184c */
[C---:B------:R-:W-:Y:S08]  /*0f20*/  HMMA.16816.F32.BF16 R80, R116.reuse, R14, R80 ;  /* 0x0000000e7450723c */ /* 0x040ff00000041850 */
[C---:B------:R-:W-:Y:S08]  /*0f30*/  HMMA.16816.F32.BF16 R92, R116.reuse, R54, R92 ;  /* 0x00000036745c723c */ /* 0x040ff0000004185c */
[----:B------:R-:W-:Y:S01]  /*0f40*/  HMMA.16816.F32.BF16 R116, R116, R98, R20 ;  /* 0x000000627474723c */ /* 0x000fe20000041814 */
[----:B------:R-:W1:Y:S07]  /*0f50*/  LDSM.16.M88.4 R20, [R134+0x3000] ;  /* 0x003000008614783b */ /* 0x000e6e0000000200 */
[-C--:B----4-:R-:W-:Y:S08]  /*0f60*/  HMMA.16816.F32.BF16 R124, R16, R12.reuse, RZ ;  /* 0x0000000c107c723c */ /* 0x090ff000000418ff */
[-C--:B------:R-:W-:Y:S08]  /*0f70*/  HMMA.16816.F32.BF16 R40, R104, R12.reuse, RZ ;  /* 0x0000000c6828723c */ /* 0x080ff000000418ff */
[----:B------:R-:W-:Y:S07]  /*0f80*/  HMMA.16816.F32.BF16 R56, R100, R12, RZ ;  /* 0x0000000c6438723c */ /* 0x000fee00000418ff */
[----:B------:R-:W-:Y:S01]  /*0f90*/  LEA R12, R44, 0x800, 0x6 ;  /* 0x000008002c0c7811 */ /* 0x000fe200078e30ff */
[----:B------:R-:W-:Y:S01]  /*0fa0*/  HMMA.16816.F32.BF16 R36, R104, R68, RZ ;  /* 0x000000446824723c */ /* 0x000fe200000418ff */
[----:B------:R-:W-:-:S02]  /*0fb0*/  LOP3.LUT R13, R60, R153, RZ, 0x3c, !PT ;  /* 0x000000993c0d7212 */ /* 0x000fc400078e3cff */
[----:B------:R-:W-:Y:S02]  /*0fc0*/  LOP3.LUT R111, R12, R27, RZ, 0xfc, !PT ;  /* 0x0000001b0c6f7212 */ /* 0x000fe400078efcff */
[-C--:B------:R-:W-:Y:S01]  /*0fd0*/  LOP3.LUT R109, R25, R12.reuse, RZ, 0xfc, !PT ;  /* 0x0000000c196d7212 */ /* 0x080fe200078efcff */
[----:B------:R-:W-:Y:S01]  /*0fe0*/  IMAD.IADD R13, R152, 0x1, R13 ;  /* 0x00000001980d7824 */ /* 0x000fe200078e020d */
[-C--:B------:R-:W-:Y:S01]  /*0ff0*/  LOP3.LUT R108, R24, R12.reuse, RZ, 0xfc, !PT ;  /* 0x0000000c186c7212 */ /* 0x080fe200078efcff */
[C---:B------:R-:W-:Y:S01]  /*1000*/  HMMA.16816.F32.BF16 R44, R104.reuse, R52, RZ ;  /* 0x00000034682c723c */ /* 0x040fe200000418ff */
[----:B------:R-:W-:Y:S01]  /*1010*/  LOP3.LUT R110, R26, R12, RZ, 0xfc, !PT ;  /* 0x0000000c1a6e7212 */ /* 0x000fe200078efcff */
[----:B------:R-:W-:Y:S02]  /*1020*/  IMAD.SHL.U32 R111, R111, 0x2, RZ ;  /* 0x000000026f6f7824 */ /* 0x000fe400078e00ff */
[----:B------:R-:W-:Y:S02]  /*1030*/  IMAD.SHL.U32 R132, R13, 0x2, RZ ;  /* 0x000000020d847824 */ /* 0x000fe400078e00ff */
[----:B------:R-:W-:Y:S01]  /*1040*/  IMAD.SHL.U32 R110, R110, 0x2, RZ ;  /* 0x000000026e6e7824 */ /* 0x000fe200078e00ff */
[----:B------:R-:W2:Y:S01]  /*1050*/  LDSM.16.MT88.4 R64, [R111+0x8000] ;  /* 0x008000006f40783b */ /* 0x000ea20000004200 */
[----:B------:R-:W-:Y:S01]  /*1060*/  HMMA.16816.F32.BF16 R104, R104, R96, RZ ;  /* 0x000000606868723c */ /* 0x000fe200000418ff */
[----:B------:R-:W-:-:S02]  /*1070*/  IMAD.SHL.U32 R109, R109, 0x2, RZ ;  /* 0x000000026d6d7824 */ /* 0x000fc400078e00ff */
[----:B------:R-:W-:Y:S01]  /*1080*/  IMAD.SHL.U32 R108, R108, 0x2, RZ ;  /* 0x000000026c6c7824 */ /* 0x000fe200078e00ff */
[----:B------:R-:W3:Y:S01]  /*1090*/  LDSM.16.MT88.4 R60, [R110+0x8000] ;  /* 0x008000006e3c783b */ /* 0x000ee20000004200 */
[----:B------:R-:W-:-:S03]  /*10a0*/  IMAD.IADD R152, R152, 0x1, R151 ;  /* 0x0000000198987824 */ /* 0x000fc600078e0297 */
[C---:B------:R-:W-:Y:S01]  /*10b0*/  HMMA.16816.F32.BF16 R120, R16.reuse, R68, RZ ;  /* 0x000000441078723c */ /* 0x040fe200000418ff */
[----:B------:R-:W4:Y:S04]  /*10c0*/  LDSM.16.MT88.4 R24, [R109+0x8000] ;  /* 0x008000006d18783b */ /* 0x000f280000004200 */
[----:B------:R-:W1:Y:S03]  /*10d0*/  LDSM.16.M88.4 R84, [R132+0x1000] ;  /* 0x001000008454783b */ /* 0x000e660000000200 */
[C---:B------:R-:W-:Y:S08]  /*10e0*/  HMMA.16816.F32.BF16 R28, R16.reuse, R52, RZ ;  /* 0x00000034101c723c */ /* 0x040ff000000418ff */
[----:B------:R-:W-:Y:S08]  /*10f0*/  HMMA.16816.F32.BF16 R16, R16, R96, RZ ;  /* 0x000000601010723c */ /* 0x000ff000000418ff */
[----:B------:R-:W-:Y:S08]  /*1100*/  HMMA.16816.F32.BF16 R72, R100, R68, RZ ;  /* 0x000000446448723c */ /* 0x000ff000000418ff */
[C---:B------:R-:W-:Y:S08]  /*1110*/  HMMA.16816.F32.BF16 R36, R48.reuse, R70, R36 ;  /* 0x000000463024723c */ /* 0x040ff00000041824 */
[C---:B------:R-:W-:Y:S08]  /*1120*/  HMMA.16816.F32.BF16 R40, R48.reuse, R14, R40 ;  /* 0x0000000e3028723c */ /* 0x040ff00000041828 */
[C---:B------:R-:W-:Y:S08]  /*1130*/  HMMA.16816.F32.BF16 R44, R48.reuse, R54, R44 ;  /* 0x00000036302c723c */ /* 0x040ff0000004182c */
[----:B------:R-:W-:Y:S08]  /*1140*/  HMMA.16816.F32.BF16 R48, R48, R98, R104 ;  /* 0x000000623030723c */ /* 0x000ff00000041868 */
[----:B------:R-:W-:Y:S08]  /*1150*/  HMMA.16816.F32.BF16 R104, R100, R52, RZ ;  /* 0x000000346468723c */ /* 0x000ff000000418ff */
[C---:B------:R-:W-:Y:S08]  /*1160*/  HMMA.16816.F32.BF16 R120, R32.reuse, R70, R120 ;  /* 0x000000462078723c */ /* 0x040ff00000041878 */
[C---:B------:R-:W-:Y:S08]  /*1170*/  HMMA.16816.F32.BF16 R124, R32.reuse, R14, R124 ;  /* 0x0000000e207c723c */ /* 0x040ff0000004187c */
[C---:B------:R-:W-:Y:S08]  /*1180*/  HMMA.16816.F32.BF16 R28, R32.reuse, R54, R28 ;  /* 0x00000036201c723c */ /* 0x040ff0000004181c */
[----:B------:R-:W-:Y:S01]  /*1190*/  HMMA.16816.F32.BF16 R32, R32, R98, R16 ;  /* 0x000000622020723c */ /* 0x000fe20000041810 */
[----:B------:R-:W-:Y:S07]  /*11a0*/  LDSM.16.MT88.4 R16, [R108+0x8000] ;  /* 0x008000006c10783b */ /* 0x000fee0000004200 */
[C---:B-1----:R-:W-:Y:S01]  /*11b0*/  HMMA.16816.F32.BF16 R68, R20.reuse, R70, R72 ;  /* 0x000000461444723c */ /* 0x042fe20000041848 */
[----:B------:R-:W1:Y:S07]  /*11c0*/  LDSM.16.M88.4 R72, [R132+0x2000] ;  /* 0x002000008448783b */ /* 0x000e6e0000000200 */
[----:B------:R-:W-:Y:S01]  /*11d0*/  HMMA.16816.F32.BF16 R56, R20, R14, R56 ;  /* 0x0000000e1438723c */ /* 0x000fe20000041838 */
[----:B------:R-:W1:Y:S07]  /*11e0*/  LDSM.16.M88.4 R12, [R132+0x3000] ;  /* 0x00300000840c783b */ /* 0x000e6e0000000200 */
[----:B------:R-:W-:Y:S08]  /*11f0*/  HMMA.16816.F32.BF16 R100, R100, R96, RZ ;  /* 0x000000606464723c */ /* 0x000ff000000418ff */
[----:B------:R-:W-:Y:S07]  /*1200*/  HMMA.16816.F32.BF16 R52, R20, R54, R104 ;  /* 0x000000361434723c */ /* 0x000fee0000041868 */
[C---:B------:R-:W-:Y:S01]  /*1210*/  IMAD.IADD R106, R136.reuse, 0x1, R143 ;  /* 0x00000001886a7824 */ /* 0x040fe200078e028f */
[----:B--2---:R-:W-:Y:S01]  /*1220*/  HMMA.16816.F32.BF16 R76, R88, R64, R76 ;  /* 0x00000040584c723c */ /* 0x004fe2000004184c */
[----:B------:R-:W-:Y:S01]  /*1230*/  IMAD.IADD R104, R136, 0x1, R147 ;  /* 0x0000000188687824 */ /* 0x000fe200078e0293 */
[C---:B------:R-:W-:Y:S01]  /*1240*/  IADD3 R143, R155.reuse, 0x10000, RZ ;  /* 0x000100009b8f7810 */ /* 0x040fe20007ffe0ff */
[----:B------:R-:W-:Y:S01]  /*1250*/  IMAD.WIDE R106, R106, 0x2, RZ ;  /* 0x000000026a6a7825 */ /* 0x000fe200078e02ff */
[----:B------:R-:W-:-:S03]  /*1260*/  IADD3 R147, R155, 0x30000, RZ ;  /* 0x000300009b937810 */ /* 0x000fc60007ffe0ff */
[----:B------:R-:W-:Y:S01]  /*1270*/  IMAD.WIDE R104, R104, 0x2, RZ ;  /* 0x0000000268687825 */ /* 0x000fe200078e02ff */
[----:B------:R-:W-:Y:S04]  /*1280*/  HMMA.16816.F32.BF16 R20, R20, R98, R100 ;  /* 0x000000621414723c */ /* 0x000fe80000041864 */
[----:B------:R-:W-:-:S03]  /*1290*/  LOP3.LUT R154, R104, 0x100, RZ, 0xfc, !PT ;  /* 0x00000100689a7812 */ /* 0x000fc600078efcff */
[----:B------:R-:W-:Y:S01]  /*12a0*/  IMAD.IADD R102, R136, 0x1, R149 ;  /* 0x0000000188667824 */ /* 0x000fe200078e0295 */
[----:B---3--:R-:W-:Y:S03]  /*12b0*/  HMMA.16816.F32.BF16 R80, R88, R60, R80 ;  /* 0x0000003c5850723c */ /* 0x008fe60000041850 */
[----:B------:R-:W-:-:S05]  /*12c0*/  IMAD.WIDE R102, R102, 0x2, RZ ;  /* 0x0000000266667825 */ /* 0x000fca00078e02ff */
[----:B----4-:R-:W-:Y:S08]  /*12d0*/  HMMA.16816.F32.BF16 R92, R88, R24, R92 ;  /* 0x00000018585c723c */ /* 0x010ff0000004185c */
[C---:B------:R-:W-:Y:S08]  /*12e0*/  HMMA.16816.F32.BF16 R120, R84.reuse, R64, R120 ;  /* 0x000000405478723c */ /* 0x040ff00000041878 */
[C---:B------:R-:W-:Y:S08]  /*12f0*/  HMMA.16816.F32.BF16 R124, R84.reuse, R60, R124 ;  /* 0x0000003c547c723c */ /* 0x040ff0000004187c */
[----:B------:R-:W-:Y:S08]  /*1300*/  HMMA.16816.F32.BF16 R28, R84, R24, R28 ;  /* 0x00000018541c723c */ /* 0x000ff0000004181c */
[C---:B-1----:R-:W-:Y:S08]  /*1310*/  HMMA.16816.F32.BF16 R36, R72.reuse, R64, R36 ;  /* 0x000000404824723c */ /* 0x042ff00000041824 */
[C---:B------:R-:W-:Y:S08]  /*1320*/  HMMA.16816.F32.BF16 R40, R72.reuse, R60, R40 ;  /* 0x0000003c4828723c */ /* 0x040ff00000041828 */
[C---:B------:R-:W-:Y:S08]  /*1330*/  HMMA.16816.F32.BF16 R44, R72.reuse, R24, R44 ;  /* 0x00000018482c723c */ /* 0x040ff0000004182c */
[----:B------:R-:W-:Y:S07]  /*1340*/  HMMA.16816.F32.BF16 R48, R72, R16, R48 ;  /* 0x000000104830723c */ /* 0x000fee0000041830 */
[----:B------:R-:W-:Y:S01]  /*1350*/  IMAD R73, R150, 0x200, R142 ;  /* 0x0000020096497824 */ /* 0x000fe200078e028e */
[----:B------:R-:W-:Y:S03]  /*1360*/  HMMA.16816.F32.BF16 R68, R12, R64, R68 ;  /* 0x000000400c44723c */ /* 0x000fe60000041844 */
[----:B------:R-:W-:-:S04]  /*1370*/  IMAD.IADD R73, R136, 0x1, R73 ;  /* 0x0000000188497824 */ /* 0x000fc800078e0249 */
[----:B------:R-:W-:Y:S01]  /*1380*/  IMAD R65, R148, 0x200, R142 ;  /* 0x0000020094417824 */ /* 0x000fe200078e028e */
[----:B------:R-:W-:Y:S01]  /*1390*/  HMMA.16816.F32.BF16 R56, R12, R60, R56 ;  /* 0x0000003c0c38723c */ /* 0x000fe20000041838 */
[----:B------:R-:W-:-:S04]  /*13a0*/  IMAD.WIDE R148, R73, 0x2, RZ ;  /* 0x0000000249947825 */ /* 0x000fc800078e02ff */
[----:B------:R-:W-:Y:S01]  /*13b0*/  IMAD.IADD R65, R136, 0x1, R65 ;  /* 0x0000000188417824 */ /* 0x000fe200078e0241 */
[----:B------:R-:W-:Y:S01]  /*13c0*/  LOP3.LUT R150, R148, 0x100, RZ, 0xfc, !PT ;  /* 0x0000010094967812 */ /* 0x000fe200078efcff */
[----:B------:R-:W-:Y:S01]  /*13d0*/  IMAD R61, R146, 0x200, R142 ;  /* 0x00000200923d7824 */ /* 0x000fe200078e028e */
[----:B------:R-:W-:Y:S01]  /*13e0*/  HMMA.16816.F32.BF16 R52, R12, R24, R52 ;  /* 0x000000180c34723c */ /* 0x000fe20000041834 */
[----:B------:R-:W-:Y:S01]  /*13f0*/  IMAD.WIDE R100, R65, 0x2, RZ ;  /* 0x0000000241647825 */ /* 0x000fe200078e02ff */
[----:B------:R-:W-:-:S03]  /*1400*/  LOP3.LUT R148, R102, 0x100, RZ, 0xfc, !PT ;  /* 0x0000010066947812 */ /* 0x000fc600078efcff */
[----:B------:R-:W-:Y:S01]  /*1410*/  IMAD.IADD R153, R136, 0x1, R61 ;  /* 0x0000000188997824 */ /* 0x000fe200078e023d */
[----:B------:R-:W-:Y:S01]  /*1420*/  LOP3.LUT R156, R100, 0x100, RZ, 0xfc, !PT ;  /* 0x00000100649c7812 */ /* 0x000fe200078efcff */
[----:B------:R-:W-:Y:S01]  /*1430*/  IMAD R25, R144, 0x200, R142 ;  /* 0x0000020090197824 */ /* 0x000fe200078e028e */
[-C--:B------:R-:W-:Y:S01]  /*1440*/  HMMA.16816.F32.BF16 R116, R88, R16.reuse, R116 ;  /* 0x000000105874723c */ /* 0x080fe20000041874 */
[----:B------:R-:W1:Y:S01]  /*1450*/  LDSM.16.M88.4 R88, [R133] ;  /* 0x000000008558783b */ /* 0x000e620000000200 */
[----:B------:R-:W-:Y:S01]  /*1460*/  IADD3 R60, P1, R148, c[0x0][0x160], RZ ;  /* 0x00005800943c7a10 */ /* 0x000fe20007f3e0ff */
[----:B------:R-:W-:Y:S02]  /*1470*/  IMAD.IADD R158, R136, 0x1, R25 ;  /* 0x00000001889e7824 */ /* 0x000fe400078e0219 */
[----:B------:R-:W-:Y:S01]  /*1480*/  IMAD.SHL.U32 R136, R152, 0x2, RZ ;  /* 0x0000000298887824 */ /* 0x000fe200078e00ff */
[----:B------:R-:W-:Y:S01]  /*1490*/  IADD3.X R61, R103, c[0x0][0x164], RZ, P1, !PT ;  /* 0x00005900673d7a10 */ /* 0x000fe20000ffe4ff */
[----:B------:R-:W-:Y:S01]  /*14a0*/  IMAD.WIDE R152, R153, 0x2, RZ ;  /* 0x0000000299987825 */ /* 0x000fe200078e02ff */
[----:B------:R-:W-:Y:S02]  /*14b0*/  HMMA.16816.F32.BF16 R32, R84, R16, R32 ;  /* 0x000000105420723c */ /* 0x000fe40000041820 */
[----:B------:R-:W2:Y:S01]  /*14c0*/  LDSM.16.M88.4 R84, [R136+0x1000] ;  /* 0x001000008854783b */ /* 0x000ea20000000200 */
[----:B------:R-:W-:Y:S01]  /*14d0*/  IMAD.WIDE R158, R158, 0x2, RZ ;  /* 0x000000029e9e7825 */ /* 0x000fe200078e02ff */
[----:B------:R-:W-:-:S02]  /*14e0*/  LOP3.LUT R152, R152, 0x100, RZ, 0xfc, !PT ;  /* 0x0000010098987812 */ /* 0x000fc400078efcff */
[----:B------:R-:W3:Y:S01]  /*14f0*/  LDSM.16.M88.4 R72, [R136+0x2000] ;  /* 0x002000008848783b */ /* 0x000ee20000000200 */
[-C--:B------:R-:W-:Y:S01]  /*1500*/  IMAD.WIDE R142, R143, R0.reuse, c[0x0][0x168] ;  /* 0x00005a008f8e7625 */ /* 0x080fe200078e0200 */
[----:B------:R-:W-:Y:S01]  /*1510*/  HMMA.16816.F32.BF16 R12, R12, R16, R20 ;  /* 0x000000100c0c723c */ /* 0x000fe20000041814 */
[----:B------:R-:W-:Y:S01]  /*1520*/  LOP3.LUT R160, R158, 0x100, RZ, 0xfc, !PT ;  /* 0x000001009ea07812 */ /* 0x000fe200078efcff */
[----:B------:R-:W4:Y:S01]  /*1530*/  LDSM.16.M88.4 R20, [R136+0x3000] ;  /* 0x003000008814783b */ /* 0x000f220000000200 */
[----:B------:R-:W-:Y:S01]  /*1540*/  LOP3.LUT R158, R106, 0x100, RZ, 0xfc, !PT ;  /* 0x000001006a9e7812 */ /* 0x000fe200078efcff */
[----:B------:R-:W-:-:S03]  /*1550*/  IMAD.WIDE R144, R145, R0, c[0x0][0x168] ;  /* 0x00005a0091907625 */ /* 0x000fc600078e0200 */
[----:B------:R-:W-:Y:S01]  /*1560*/  IADD3 R16, P0, R150, c[0x0][0x160], RZ ;  /* 0x0000580096107a10 */ /* 0x000fe20007f1e0ff */
[----:B------:R-:W-:-:S03]  /*1570*/  IMAD.WIDE R146, R147, R0, c[0x0][0x168] ;  /* 0x00005a0093927625 */ /* 0x000fc600078e0200 */
[----:B------:R-:W-:Y:S01]  /*1580*/  IADD3.X R17, R149, c[0x0][0x164], RZ, P0, !PT ;  /* 0x0000590095117a10 */ /* 0x000fe200007fe4ff */
[----:B------:R-:W-:Y:S01]  /*1590*/  BAR.SYNC.DEFER_BLOCKING 0x0 ;  /* 0x0000000000007b1d */ /* 0x000fe20000010000 */
[----:B------:R-:W-:-:S04]  /*15a0*/  IADD3 R24, P0, R156, c[0x0][0x160], RZ ;  /* 0x000058009c187a10 */ /* 0x000fc80007f1e0ff */
[----:B------:R-:W-:Y:S01]  /*15b0*/  IADD3.X R25, R101, c[0x0][0x164], RZ, P0, !PT ;  /* 0x0000590065197a10 */ /* 0x000fe200007fe4ff */
[C---:B-1----:R-:W-:Y:S08]  /*15c0*/  HMMA.16816.F32.BF16 R76, R88.reuse, R66, R76 ;  /* 0x00000042584c723c */ /* 0x042ff0000004184c */
[C---:B------:R-:W-:Y:S01]  /*15d0*/  HMMA.16816.F32.BF16 R80, R88.reuse, R62, R80 ;  /* 0x0000003e5850723c */ /* 0x040fe20000041850 */
[----:B------:R-:W-:Y:S01]  /*15e0*/  @!PT LDS RZ, [RZ] ;  /* 0x00000000fffff984 */ /* 0x000fe20000000800 */
[----:B------:R-:W-:Y:S01]  /*15f0*/  @!PT LDS RZ, [RZ] ;  /* 0x00000000fffff984 */ /* 0x000fe20000000800 */
[----:B------:R-:W-:Y:S01]  /*1600*/  @!PT LDS RZ, [RZ] ;  /* 0x00000000fffff984 */ /* 0x000fe20000000800 */
[----:B------:R1:W-:Y:S04]  /*1610*/  LDGSTS.E.BYPASS.128 [R11], [R16.64] ;  /* 0x00000000100b7fae */ /* 0x0003e8000b901c46 */
[----:B------:R2:W-:Y:S03]  /*1620*/  LDGSTS.E.BYPASS.128 [R11+0x800], [R60.64] ;  /* 0x008000003c0b7fae */ /* 0x0005e6000b901c46 */
[----:B------:R-:W-:Y:S01]  /*1630*/  HMMA.16816.F32.BF16 R92, R88, R26, R92 ;  /* 0x0000001a585c723c */ /* 0x000fe2000004185c */
[----:B------:R2:W-:Y:S01]  /*1640*/  LDGSTS.E.BYPASS.128 [R11+0x1000], [R24.64] ;  /* 0x01000000180b7fae */ /* 0x0005e2000b901c46 */
[----:B-1----:R-:W-:-:S06]  /*1650*/  IADD3 R16, P1, R154, c[0x0][0x160], RZ ;  /* 0x000058009a107a10 */ /* 0x002fcc0007f3e0ff */
[----:B------:R-:W-:Y:S01]  /*1660*/  HMMA.16816.F32.BF16 R116, R88, R18, R116 ;  /* 0x000000125874723c */ /* 0x000fe20000041874 */
[----:B------:R-:W-:Y:S02]  /*1670*/  IADD3 R154, P2, R154, UR4, RZ ;  /* 0x000000049a9a7c10 */ /* 0x000fe4000ff5e0ff */
[C---:B------:R-:W-:Y:S02]  /*1680*/  IADD3.X R17, R105.reuse, c[0x0][0x164], RZ, P1, !PT ;  /* 0x0000590069117a10 */ /* 0x040fe40000ffe4ff */
[----:B------:R-:W-:Y:S02]  /*1690*/  IADD3.X R155, R105, UR5, RZ, P2, !PT ;  /* 0x00000005699b7c10 */ /* 0x000fe400097fe4ff */
[----:B--2---:R-:W-:Y:S01]  /*16a0*/  IADD3 R24, P1, R162, c[0x0][0x160], RZ ;  /* 0x00005800a2187a10 */ /* 0x004fe20007f3e0ff */
[----:B------:R1:W-:Y:S01]  /*16b0*/  LDGSTS.E.BYPASS.128 [R11+0x1800], [R16.64] ;  /* 0x01800000100b7fae */ /* 0x0003e2000b901c46 */
[----:B------:R-:W-:Y:S02]  /*16c0*/  HMMA.16816.F32.BF16 R120, R84, R66, R120 ;  /* 0x000000425478723c */ /* 0x000fe40000041878 */
[----:B------:R-:W-:-:S06]  /*16d0*/  IADD3.X R25, R161, c[0x0][0x164], RZ, P1, !PT ;  /* 0x00005900a1197a10 */ /* 0x000fcc0000ffe4ff */
[----:B------:R-:W-:Y:S01]  /*16e0*/  HMMA.16816.F32.BF16 R124, R84, R62, R124 ;  /* 0x0000003e547c723c */ /* 0x000fe2000004187c */
[----:B-1----:R-:W-:-:S04]  /*16f0*/  IADD3 R16, P0, R152, c[0x0][0x160], RZ ;  /* 0x0000580098107a10 */ /* 0x002fc80007f1e0ff */
[----:B------:R-:W-:-:S03]  /*1700*/  IADD3.X R17, R153, c[0x0][0x164], RZ, P0, !PT ;  /* 0x0000590099117a10 */ /* 0x000fc600007fe4ff */
[C---:B------:R-:W-:Y:S01]  /*1710*/  HMMA.16816.F32.BF16 R28, R84.reuse, R26, R28 ;  /* 0x0000001a541c723c */ /* 0x040fe2000004181c */
[----:B------:R-:W-:Y:S01]  /*1720*/  IADD3 R60, P0, R160, c[0x0][0x160], RZ ;  /* 0x00005800a03c7a10 */ /* 0x000fe20007f1e0ff */
[----:B------:R1:W-:Y:S03]  /*1730*/  LDGSTS.E.BYPASS.128 [R11+0x2000], [R16.64] ;  /* 0x02000000100b7fae */ /* 0x0003e6000b901c46 */
[----:B------:R-:W-:Y:S01]  /*1740*/  IADD3.X R61, R159, c[0x0][0x164], RZ, P0, !PT ;  /* 0x000059009f3d7a10 */ /* 0x000fe200007fe4ff */
[----:B------:R2:W-:Y:S02]  /*1750*/  LDGSTS.E.BYPASS.128 [R11+0x2800], [R24.64] ;  /* 0x02800000180b7fae */ /* 0x0005e4000b901c46 */
[----:B------:R-:W-:Y:S02]  /*1760*/  HMMA.16816.F32.BF16 R32, R84, R18, R32 ;  /* 0x000000125420723c */ /* 0x000fe40000041820 */
[----:B------:R4:W-:Y:S01]  /*1770*/  LDGSTS.E.BYPASS.128 [R11+0x3000], [R60.64] ;  /* 0x030000003c0b7fae */ /* 0x0009e2000b901c46 */
[----:B-1----:R-:W-:-:S05]  /*1780*/  IADD3 R16, P1, R158, c[0x0][0x160], RZ ;  /* 0x000058009e107a10 */ /* 0x002fca0007f3e0ff */
[----:B---3--:R-:W-:Y:S01]  /*1790*/  HMMA.16816.F32.BF16 R36, R72, R66, R36 ;  /* 0x000000424824723c */ /* 0x008fe20000041824 */
[----:B------:R-:W-:Y:S02]  /*17a0*/  IADD3 R158, P2, R158, UR4, RZ ;  /* 0x000000049e9e7c10 */ /* 0x000fe4000ff5e0ff */
[----:B--2---:R-:W-:Y:S02]  /*17b0*/  IADD3 R24, P0, R140, 0x100000, RZ ;  /* 0x001000008c187810 */ /* 0x004fe40007f1e0ff */
[----:B------:R-:W-:-:S03]  /*17c0*/  IADD3.X R17, R107, c[0x0][0x164], RZ, P1, !PT ;  /* 0x000059006b117a10 */ /* 0x000fc60000ffe4ff */
[----:B------:R-:W-:Y:S01]  /*17d0*/  IMAD.X R25, RZ, RZ, R141, P0 ;  /* 0x000000ffff197224 */ /* 0x000fe200000e068d */
[C---:B------:R-:W-:Y:S01]  /*17e0*/  HMMA.16816.F32.BF16 R40, R72.reuse, R62, R40 ;  /* 0x0000003e4828723c */ /* 0x040fe20000041828 */
[----:B------:R1:W-:Y:S04]  /*17f0*/  LDGSTS.E.BYPASS.128 [R11+0x3800], [R16.64] ;  /* 0x03800000100b7fae */ /* 0x0003e8000b901c46 */
[----:B------:R-:W0:Y:S03]  /*1800*/  LDGDEPBAR ;  /* 0x00000000000079af */ /* 0x000e260000000000 */
[----:B------:R-:W-:Y:S01]  /*1810*/  HMMA.16816.F32.BF16 R44, R72, R26, R44 ;  /* 0x0000001a482c723c */ /* 0x000fe2000004182c */
[----:B------:R2:W-:Y:S01]  /*1820*/  LDGSTS.E.BYPASS.128 [R11+0x8000], [R24.64] ;  /* 0x08000000180b7fae */ /* 0x0005e2000b901c46 */
[----:B-1----:R-:W-:-:S06]  /*1830*/  IADD3 R16, P0, R142, 0x100000, RZ ;  /* 0x001000008e107810 */ /* 0x002fcc0007f1e0ff */
[----:B------:R-:W-:Y:S01]  /*1840*/  HMMA.16816.F32.BF16 R48, R72, R18, R48 ;  /* 0x000000124830723c */ /* 0x000fe20000041830 */
[----:B------:R-:W-:Y:S01]  /*1850*/  IMAD.X R17, RZ, RZ, R143, P0 ;  /* 0x000000ffff117224 */ /* 0x000fe200000e068f */
[----:B--2---:R-:W-:-:S04]  /*1860*/  IADD3 R24, P0, R144, 0x100000, RZ ;  /* 0x0010000090187810 */ /* 0x004fc80007f1e0ff */
[----:B------:R1:W-:Y:S02]  /*1870*/  LDGSTS.E.BYPASS.128 [R11+0x8800], [R16.64] ;  /* 0x08800000100b7fae */ /* 0x0003e4000b901c46 */
[----:B----4-:R-:W-:Y:S01]  /*1880*/  HMMA.16816.F32.BF16 R64, R20, R66, R68 ;  /* 0x000000421440723c */ /* 0x010fe20000041844 */
[----:B------:R-:W-:Y:S01]  /*1890*/  IMAD.X R25, RZ, RZ, R145, P0 ;  /* 0x000000ffff197224 */ /* 0x000fe200000e0691 */
[----:B------:R-:W-:-:S04]  /*18a0*/  IADD3 R150, P0, R150, UR4, RZ ;  /* 0x0000000496967c10 */ /* 0x000fc8000ff1e0ff */
[----:B------:R2:W-:Y:S02]  /*18b0*/  LDGSTS.E.BYPASS.128 [R11+0x9000], [R24.64] ;  /* 0x09000000180b7fae */ /* 0x0005e4000b901c46 */
[----:B------:R-:W-:Y:S01]  /*18c0*/  HMMA.16816.F32.BF16 R60, R20, R62, R56 ;  /* 0x0000003e143c723c */ /* 0x000fe20000041838 */
[----:B------:R-:W-:Y:S02]  /*18d0*/  IADD3.X R151, R149, UR5, RZ, P0, !PT ;  /* 0x0000000595977c10 */ /* 0x000fe400087fe4ff */
[----:B-1----:R-:W-:Y:S02]  /*18e0*/  IADD3 R16, P1, R146, 0x100000, RZ ;  /* 0x0010000092107810 */ /* 0x002fe40007f3e0ff */
[----:B------:R-:W-:-:S03]  /*18f0*/  IADD3 R148, P0, R148, UR4, RZ ;  /* 0x0000000494947c10 */ /* 0x000fc6000ff1e0ff */
[----:B------:R-:W-:Y:S01]  /*1900*/  IMAD.X R17, RZ, RZ, R147, P1 ;  /* 0x000000ffff117224 */ /* 0x000fe200008e0693 */
[----:B------:R-:W-:Y:S01]  /*1910*/  IADD3.X R149, R103, UR5, RZ, P0, !PT ;  /* 0x0000000567957c10 */ /* 0x000fe200087fe4ff */
[----:B--2---:R-:W-:Y:S01]  /*1920*/  HMMA.16816.F32.BF16 R24, R20, R26, R52 ;  /* 0x0000001a1418723c */ /* 0x004fe20000041834 */
[----:B------:R-:W-:Y:S02]  /*1930*/  IADD3 R152, P0, R152, UR4, RZ ;  /* 0x0000000498987c10 */ /* 0x000fe4000ff1e0ff */
[----:B------:R1:W-:Y:S01]  /*1940*/  LDGSTS.E.BYPASS.128 [R11+0x9800], [R16.64] ;  /* 0x09800000100b7fae */ /* 0x0003e2000b901c46 */
[----:B------:R-:W-:Y:S02]  /*1950*/  IADD3 R156, P1, R156, UR4, RZ ;  /* 0x000000049c9c7c10 */ /* 0x000fe4000ff3e0ff */
[----:B------:R-:W-:Y:S01]  /*1960*/  IADD3.X R153, R153, UR5, RZ, P0, !PT ;  /* 0x0000000599997c10 */ /* 0x000fe200087fe4ff */
[----:B------:R-:W0:Y:S01]  /*1970*/  LDGDEPBAR ;  /* 0x00000000000079af */ /* 0x000e220000000000 */
[----:B------:R-:W-:-:S02]  /*1980*/  IADD3.X R157, R101, UR5, RZ, P1, !PT ;  /* 0x00000005659d7c10 */ /* 0x000fc40008ffe4ff */
[----:B------:R-:W-:Y:S02]  /*1990*/  IADD3 R162, P0, R162, UR4, RZ ;  /* 0x00000004a2a27c10 */ /* 0x000fe4000ff1e0ff */
[----:B------:R-:W-:Y:S02]  /*19a0*/  IADD3 R160, P1, R160, UR4, RZ ;  /* 0x00000004a0a07c10 */ /* 0x000fe4000ff3e0ff */
[----:B------:R-:W-:Y:S01]  /*19b0*/  IADD3.X R163, R161, UR5, RZ, P0, !PT ;  /* 0x00000005a1a37c10 */ /* 0x000fe200087fe4ff */
[----:B-1----:R-:W-:Y:S01]  /*19c0*/  HMMA.16816.F32.BF16 R16, R20, R18, R12 ;  /* 0x000000121410723c */ /* 0x002fe2000004180c */
[----:B------:R-:W-:Y:S02]  /*19d0*/  IADD3.X R161, R159, UR5, RZ, P1, !PT ;  /* 0x000000059fa17c10 */ /* 0x000fe40008ffe4ff */
[----:B------:R-:W-:Y:S01]  /*19e0*/  IADD3.X R159, R107, UR5, RZ, P2, !PT ;  /* 0x000000056b9f7c10 */ /* 0x000fe200097fe4ff */
[----:B------:R-:W-:-:S04]  /*19f0*/  DEPBAR.LE SB0, 0x2 ;  /* 0x000080800000791a */ /* 0x000fc80000000000 */
[----:B------:R-:W-:Y:S06]  /*1a00*/  BAR.SYNC.DEFER_BLOCKING 0x0 ;  /* 0x0000000000007b1d */ /* 0x000fec0000010000 */
[----:B------:R-:W-:Y:S04]  /*1a10*/  LDSM.16.M88.4 R84, [R139+0x4000] ;  /* 0x004000008b54783b */ /* 0x000fe80000000200 */
[----:B------:R-:W1:Y:S04]  /*1a20*/  LDSM.16.MT88.4 R56, [R138+0xa000] ;  /* 0x00a000008a38783b */ /* 0x000e680000004200 */
[----:B------:R-:W2:Y:S04]  /*1a30*/  LDSM.16.MT88.4 R52, [R137+0xa000] ;  /* 0x00a000008934783b */ /* 0x000ea80000004200 */
[----:B------:R-:W3:Y:S04]  /*1a40*/  LDSM.16.MT88.4 R20, [R115+0xa000] ;  /* 0x00a000007314783b */ /* 0x000ee80000004200 */
[----:B------:R-:W4:Y:S04]  /*1a50*/  LDSM.16.MT88.4 R68, [R114+0xa000] ;  /* 0x00a000007244783b */ /* 0x000f280000004200 */
[----:B------:R-:W3:Y:S04]  /*1a60*/  LDSM.16.M88.4 R72, [R113+0x5000] ;  /* 0x005000007148783b */ /* 0x000ee80000000200 */
[----:B------:R-:W4:Y:S04]  /*1a70*/  LDSM.16.M88.4 R12, [R113+0x6000] ;  /* 0x00600000710c783b */ /* 0x000f280000000200 */
[----:B------:R-:W4:Y:S04]  /*1a80*/  LDSM.16.M88.4 R96, [R113+0x7000] ;  /* 0x007000007160783b */ /* 0x000f280000000200 */
[----:B------:R-:W4:Y:S01]  /*1a90*/  LDSM.16.M88.4 R88, [R112+0x4000] ;  /* 0x004000007058783b */ /* 0x000f220000000200 */
[C---:B-1----:R-:W-:Y:S08]  /*1aa0*/  HMMA.16816.F32.BF16 R76, R84.reuse, R56, R76 ;  /* 0x00000038544c723c */ /* 0x042ff0000004184c */
[C---:B--2---:R-:W-:Y:S08]  /*1ab0*/  HMMA.16816.F32.BF16 R80, R84.reuse, R52, R80 ;  /* 0x000000345450723c */ /* 0x044ff00000041850 */
[C---:B---3--:R-:W-:Y:S08]  /*1ac0*/  HMMA.16816.F32.BF16 R92, R84.reuse, R20, R92 ;  /* 0x00000014545c723c */ /* 0x048ff0000004185c */
[----:B----4-:R-:W-:Y:S01]  /*1ad0*/  HMMA.16816.F32.BF16 R116, R84, R68, R116 ;  /* 0x000000445474723c */ /* 0x010fe20000041874 */
[----:B------:R-:W1:Y:S07]  /*1ae0*/  LDSM.16.M88.4 R84, [R134+0x5000] ;  /* 0x005000008654783b */ /* 0x000e6e0000000200 */
[C---:B------:R-:W-:Y:S08]  /*1af0*/  HMMA.16816.F32.BF16 R120, R72.reuse, R56, R120 ;  /* 0x000000384878723c */ /* 0x040ff00000041878 */
[C---:B------:R-:W-:Y:S08]  /*1b00*/  HMMA.16816.F32.BF16 R124, R72.reuse, R52, R124 ;  /* 0x00000034487c723c */ /* 0x040ff0000004187c */
[C---:B------:R-:W-:Y:S08]  /*1b10*/  HMMA.16816.F32.BF16 R28, R72.reuse, R20, R28 ;  /* 0x00000014481c723c */ /* 0x040ff0000004181c */
[----:B------:R-:W-:Y:S01]  /*1b20*/  HMMA.16816.F32.BF16 R32, R72, R68, R32 ;  /* 0x000000444820723c */ /* 0x000fe20000041820 */
[----:B------:R-:W2:Y:S07]  /*1b30*/  LDSM.16.M88.4 R72, [R134+0x6000] ;  /* 0x006000008648783b */ /* 0x000eae0000000200 */
[C---:B------:R-:W-:Y:S08]  /*1b40*/  HMMA.16816.F32.BF16 R36, R12.reuse, R56, R36 ;  /* 0x000000380c24723c */ /* 0x040ff00000041824 */
[C---:B------:R-:W-:Y:S08]  /*1b50*/  HMMA.16816.F32.BF16 R40, R12.reuse, R52, R40 ;  /* 0x000000340c28723c */ /* 0x040ff00000041828 */
[C---:B------:R-:W-:Y:S08]  /*1b60*/  HMMA.16816.F32.BF16 R44, R12.reuse, R20, R44 ;  /* 0x000000140c2c723c */ /* 0x040ff0000004182c */
[----:B------:R-:W-:Y:S01]  /*1b70*/  HMMA.16816.F32.BF16 R48, R12, R68, R48 ;  /* 0x000000440c30723c */ /* 0x000fe20000041830 */
[----:B------:R-:W3:Y:S07]  /*1b80*/  LDSM.16.M88.4 R12, [R134+0x7000] ;  /* 0x00700000860c783b */ /* 0x000eee0000000200 */
[C---:B------:R-:W-:Y:S08]  /*1b90*/  HMMA.16816.F32.BF16 R64, R96.reuse, R56, R64 ;  /* 0x000000386040723c */ /* 0x040ff00000041840 */
[C---:B------:R-:W-:Y:S08]  /*1ba0*/  HMMA.16816.F32.BF16 R60, R96.reuse, R52, R60 ;  /* 0x00000034603c723c */ /* 0x040ff0000004183c */
[C---:B------:R-:W-:Y:S08]  /*1bb0*/  HMMA.16816.F32.BF16 R24, R96.reuse, R20, R24 ;  /* 0x000000146018723c */ /* 0x040ff00000041818 */
[----:B------:R-:W-:Y:S08]  /*1bc0*/  HMMA.16816.F32.BF16 R16, R96, R68, R16 ;  /* 0x000000446010723c */ /* 0x000ff00000041810 */
[C---:B------:R-:W-:Y:S08]  /*1bd0*/  HMMA.16816.F32.BF16 R76, R88.reuse, R58, R76 ;  /* 0x0000003a584c723c */ /* 0x040ff0000004184c */
[C---:B------:R-:W-:Y:S08]  /*1be0*/  HMMA.16816.F32.BF16 R80, R88.reuse, R54, R80 ;  /* 0x000000365850723c */ /* 0x040ff00000041850 */
[C---:B------:R-:W-:Y:S08]  /*1bf0*/  HMMA.16816.F32.BF16 R92, R88.reuse, R22, R92 ;  /* 0x00000016585c723c */ /* 0x040ff0000004185c */
[----:B------:R-:W-:Y:S01]  /*1c00*/  HMMA.16816.F32.BF16 R116, R88, R70, R116 ;  /* 0x000000465874723c */ /* 0x000fe20000041874 */
[----:B------:R-:W-:Y:S07]  /*1c10*/  LDSM.16.MT88.4 R88, [R108+0xa000] ;  /* 0x00a000006c58783b */ /* 0x000fee0000004200 */
[C---:B-1----:R-:W-:Y:S08]  /*1c20*/  HMMA.16816.F32.BF16 R120, R84.reuse, R58, R120 ;  /* 0x0000003a5478723c */ /* 0x042ff00000041878 */
[C---:B------:R-:W-:Y:S08]  /*1c30*/  HMMA.16816.F32.BF16 R124, R84.reuse, R54, R124 ;  /* 0x00000036547c723c */ /* 0x040ff0000004187c */
[C---:B------:R-:W-:Y:S08]  /*1c40*/  HMMA.16816.F32.BF16 R28, R84.reuse, R22, R28 ;  /* 0x00000016541c723c */ /* 0x040ff0000004181c */
[----:B------:R-:W-:Y:S01]  /*1c50*/  HMMA.16816.F32.BF16 R32, R84, R70, R32 ;  /* 0x000000465420723c */ /* 0x000fe20000041820 */
[----:B------:R-:W1:Y:S07]  /*1c60*/  LDSM.16.M88.4 R84, [R135+0x4000] ;  /* 0x004000008754783b */ /* 0x000e6e0000000200 */
[C---:B--2---:R-:W-:Y:S08]  /*1c70*/  HMMA.16816.F32.BF16 R36, R72.reuse, R58, R36 ;  /* 0x0000003a4824723c */ /* 0x044ff00000041824 */
[C---:B------:R-:W-:Y:S08]  /*1c80*/  HMMA.16816.F32.BF16 R40, R72.reuse, R54, R40 ;  /* 0x000000364828723c */ /* 0x040ff00000041828 */
[C---:B------:R-:W-:Y:S08]  /*1c90*/  HMMA.16816.F32.BF16 R44, R72.reuse, R22, R44 ;  /* 0x00000016482c723c */ /* 0x040ff0000004182c */
[----:B------:R-:W-:Y:S01]  /*1ca0*/  HMMA.16816.F32.BF16 R48, R72, R70, R48 ;  /* 0x000000464830723c */ /* 0x000fe20000041830 */
[----:B------:R-:W2:Y:S07]  /*1cb0*/  LDSM.16.M88.4 R72, [R132+0x5000] ;  /* 0x005000008448783b */ /* 0x000eae0000000200 */
[C---:B---3--:R-:W-:Y:S01]  /*1cc0*/  HMMA.16816.F32.BF16 R56, R12.reuse, R58, R64 ;  /* 0x0000003a0c38723c */ /* 0x048fe20000041840 */
[----:B------:R-:W3:Y:S07]  /*1cd0*/  LDSM.16.M88.4 R64, [R132+0x6000] ;  /* 0x006000008440783b */ /* 0x000eee0000000200 */
[C---:B------:R-:W-:Y:S01]  /*1ce0*/  HMMA.16816.F32.BF16 R52, R12.reuse, R54, R60 ;  /* 0x000000360c34723c */ /* 0x040fe2000004183c */
[----:B------:R-:W4:Y:S07]  /*1cf0*/  LDSM.16.M88.4 R60, [R132+0x7000] ;  /* 0x00700000843c783b */ /* 0x000f2e0000000200 */
[C---:B------:R-:W-:Y:S01]  /*1d00*/  HMMA.16816.F32.BF16 R20, R12.reuse, R22, R24 ;  /* 0x000000160c14723c */ /* 0x040fe20000041818 */
[----:B------:R-:W4:Y:S07]  /*1d10*/  LDSM.16.MT88.4 R24, [R109+0xa000] ;  /* 0x00a000006d18783b */ /* 0x000f2e0000004200 */
[----:B------:R-:W-:Y:S01]  /*1d20*/  HMMA.16816.F32.BF16 R68, R12, R70, R16 ;  /* 0x000000460c44723c */ /* 0x000fe20000041810 */
[----:B------:R-:W4:Y:S04]  /*1d30*/  LDSM.16.MT88.4 R16, [R111+0xa000] ;  /* 0x00a000006f10783b */ /* 0x000f280000004200 */
[----:B------:R-:W4:Y:S03]  /*1d40*/  LDSM.16.MT88.4 R12, [R110+0xa000] ;  /* 0x00a000006e0c783b */ /* 0x000f260000004200 */
[-C--:B-1----:R-:W-:Y:S08]  /*1d50*/  HMMA.16816.F32.BF16 R116, R84, R88.reuse, R116 ;  /* 0x000000585474723c */ /* 0x082ff00000041874 */
[-C--:B--2---:R-:W-:Y:S08]  /*1d60*/  HMMA.16816.F32.BF16 R32, R72, R88.reuse, R32 ;  /* 0x000000584820723c */ /* 0x084ff00000041820 */
[-C--:B---3--:R-:W-:Y:S08]  /*1d70*/  HMMA.16816.F32.BF16 R48, R64, R88.reuse, R48 ;  /* 0x000000584030723c */ /* 0x088ff00000041830 */
[----:B----4-:R-:W-:Y:S07]  /*1d80*/  HMMA.16816.F32.BF16 R68, R60, R88, R68 ;  /* 0x000000583c44723c */ /* 0x010fee0000041844 */
[----:B------:R-:W-:Y:S01]  /*1d90*/  IADD3 R88, P0, R142, 0x180000, RZ ;  /* 0x001800008e587810 */ /* 0x000fe20007f1e0ff */
[----:B------:R-:W-:Y:S04]  /*1da0*/  HMMA.16816.F32.BF16 R92, R84, R24, R92 ;  /* 0x00000018545c723c */ /* 0x000fe8000004185c */
[----:B------:R-:W-:-:S04]  /*1db0*/  IMAD.X R89, RZ, RZ, R143, P0 ;  /* 0x000000ffff597224 */ /* 0x000fc800000e068f */
[C---:B------:R-:W-:Y:S08]  /*1dc0*/  HMMA.16816.F32.BF16 R76, R84.reuse, R16, R76 ;  /* 0x00000010544c723c */ /* 0x040ff0000004184c */
[----:B------:R-:W-:Y:S01]  /*1dd0*/  HMMA.16816.F32.BF16 R80, R84, R12, R80 ;  /* 0x0000000c5450723c */ /* 0x000fe20000041850 */
[----:B------:R-:W-:Y:S07]  /*1de0*/  LDSM.16.M88.4 R84, [R136+0x7000] ;  /* 0x007000008854783b */ /* 0x000fee0000000200 */
[C---:B------:R-:W-:Y:S08]  /*1df0*/  HMMA.16816.F32.BF16 R120, R72.reuse, R16, R120 ;  /* 0x000000104878723c */ /* 0x040ff00000041878 */
[C---:B------:R-:W-:Y:S08]  /*1e00*/  HMMA.16816.F32.BF16 R124, R72.reuse, R12, R124 ;  /* 0x0000000c487c723c */ /* 0x040ff0000004187c */
[----:B------:R-:W-:Y:S01]  /*1e10*/  HMMA.16816.F32.BF16 R28, R72, R24, R28 ;  /* 0x00000018481c723c */ /* 0x000fe2000004181c */
[----:B------:R-:W1:Y:S07]  /*1e20*/  LDSM.16.M88.4 R72, [R133+0x4000] ;  /* 0x004000008548783b */ /* 0x000e6e0000000200 */
[C---:B------:R-:W-:Y:S08]  /*1e30*/  HMMA.16816.F32.BF16 R36, R64.reuse, R16, R36 ;  /* 0x000000104024723c */ /* 0x040ff00000041824 */
[C---:B------:R-:W-:Y:S08]  /*1e40*/  HMMA.16816.F32.BF16 R40, R64.reuse, R12, R40 ;  /* 0x0000000c4028723c */ /* 0x040ff00000041828 */
[----:B------:R-:W-:Y:S01]  /*1e50*/  HMMA.16816.F32.BF16 R44, R64, R24, R44 ;  /* 0x00000018402c723c */ /* 0x000fe2000004182c */
[----:B------:R-:W2:Y:S07]  /*1e60*/  LDSM.16.M88.4 R64, [R136+0x5000] ;  /* 0x005000008840783b */ /* 0x000eae0000000200 */
[C---:B------:R-:W-:Y:S07]  /*1e70*/  HMMA.16816.F32.BF16 R56, R60.reuse, R16, R56 ;  /* 0x000000103c38723c */ /* 0x040fee0000041838 */
[----:B------:R-:W-:Y:S01]  /*1e80*/  IADD3 R16, P2, R146, 0x180000, RZ ;  /* 0x0018000092107810 */ /* 0x000fe20007f5e0ff */
[----:B------:R-:W-:Y:S04]  /*1e90*/  HMMA.16816.F32.BF16 R52, R60, R12, R52 ;  /* 0x0000000c3c34723c */ /* 0x000fe80000041834 */
[----:B------:R-:W-:-:S03]  /*1ea0*/  IMAD.X R17, RZ, RZ, R147, P2 ;  /* 0x000000ffff117224 */ /* 0x000fc600010e0693 */
[----:B------:R-:W-:Y:S01]  /*1eb0*/  IADD3 R12, P3, R140, 0x180000, RZ ;  /* 0x001800008c0c7810 */ /* 0x000fe20007f7e0ff */
[----:B------:R-:W-:Y:S01]  /*1ec0*/  HMMA.16816.F32.BF16 R20, R60, R24, R20 ;  /* 0x000000183c14723c */ /* 0x000fe20000041814 */
[----:B------:R-:W3:Y:S03]  /*1ed0*/  LDSM.16.M88.4 R60, [R136+0x6000] ;  /* 0x00600000883c783b */ /* 0x000ee60000000200 */
[----:B------:R-:W-:Y:S01]  /*1ee0*/  IMAD.X R13, RZ, RZ, R141, P3 ;  /* 0x000000ffff0d7224 */ /* 0x000fe200018e068d */
[----:B------:R-:W-:Y:S02]  /*1ef0*/  BAR.SYNC.DEFER_BLOCKING 0x0 ;  /* 0x0000000000007b1d */ /* 0x000fe40000010000 */
[----:B------:R-:W-:Y:S01]  /*1f00*/  IADD3 R24, P1, R144, 0x180000, RZ ;  /* 0x0018000090187810 */ /* 0x000fe20007f3e0ff */
[----:B-1----:R-:W-:Y:S04]  /*1f10*/  HMMA.16816.F32.BF16 R76, R72, R18, R76 ;  /* 0x00000012484c723c */ /* 0x002fe8000004184c */
[----:B------:R-:W-:-:S04]  /*1f20*/  IMAD.X R25, RZ, RZ, R145, P1 ;  /* 0x000000ffff197224 */ /* 0x000fc800008e0691 */
[C---:B------:R-:W-:Y:S08]  /*1f30*/  HMMA.16816.F32.BF16 R80, R72.reuse, R14, R80 ;  /* 0x0000000e4850723c */ /* 0x040ff00000041850 */
[----:B------:R-:W-:Y:S01]  /*1f40*/  HMMA.16816.F32.BF16 R92, R72, R26, R92 ;  /* 0x0000001a485c723c */ /* 0x000fe2000004185c */
[----:B------:R-:W-:Y:S01]  /*1f50*/  @!PT LDS RZ, [RZ] ;  /* 0x00000000fffff984 */ /* 0x000fe20000000800 */
[----:B------:R-:W-:Y:S01]  /*1f60*/  @!PT LDS RZ, [RZ] ;  /* 0x00000000fffff984 */ /* 0x000fe20000000800 */
[----:B------:R-:W-:Y:S01]  /*1f70*/  @!PT LDS RZ, [RZ] ;  /* 0x00000000fffff984 */ /* 0x000fe20000000800 */
[----:B------:R1:W-:Y:S07]  /*1f80*/  LDGSTS.E.BYPASS.128 [R11+0x4000], [R150.64] ;  /* 0x04000000960b7fae */ /* 0x0003ee000b901c46 */
[C---:B--2---:R-:W-:Y:S01]  /*1f90*/  HMMA.16816.F32.BF16 R120, R64.reuse, R18, R120 ;  /* 0x000000124078723c */ /* 0x044fe20000041878 */
[----:B------:R1:W-:Y:S04]  /*1fa0*/  LDGSTS.E.BYPASS.128 [R11+0x4800], [R148.64] ;  /* 0x04800000940b7fae */ /* 0x0003e8000b901c46 */
[----:B------:R1:W-:Y:S03]  /*1fb0*/  LDGSTS.E.BYPASS.128 [R11+0x5000], [R156.64] ;  /* 0x050000009c0b7fae */ /* 0x0003e6000b901c46 */
[C---:B------:R-:W-:Y:S01]  /*1fc0*/  HMMA.16816.F32.BF16 R124, R64.reuse, R14, R124 ;  /* 0x0000000e407c723c */ /* 0x040fe2000004187c */
[----:B------:R1:W-:Y:S04]  /*1fd0*/  LDGSTS.E.BYPASS.128 [R11+0x5800], [R154.64] ;  /* 0x058000009a0b7fae */ /* 0x0003e8000b901c46 */
[----:B------:R1:W-:Y:S03]  /*1fe0*/  LDGSTS.E.BYPASS.128 [R11+0x6000], [R152.64] ;  /* 0x06000000980b7fae */ /* 0x0003e6000b901c46 */
[----:B------:R-:W-:Y:S01]  /*1ff0*/  HMMA.16816.F32.BF16 R28, R64, R26, R28 ;  /* 0x0000001a401c723c */ /* 0x000fe2000004181c */
[----:B------:R1:W-:Y:S04]  /*2000*/  LDGSTS.E.BYPASS.128 [R11+0x6800], [R162.64] ;  /* 0x06800000a20b7fae */ /* 0x0003e8000b901c46 */
[----:B------:R1:W-:Y:S03]  /*2010*/  LDGSTS.E.BYPASS.128 [R11+0x7000], [R160.64] ;  /* 0x07000000a00b7fae */ /* 0x0003e6000b901c46 */
[C---:B---3--:R-:W-:Y:S01]  /*2020*/  HMMA.16816.F32.BF16 R36, R60.reuse, R18, R36 ;  /* 0x000000123c24723c */ /* 0x048fe20000041824 */
[----:B------:R1:W-:Y:S04]  /*2030*/  LDGSTS.E.BYPASS.128 [R11+0x7800], [R158.64] ;  /* 0x078000009e0b7fae */ /* 0x0003e8000b901c46 */
[----:B------:R-:W0:Y:S03]  /*2040*/  LDGDEPBAR ;  /* 0x00000000000079af */ /* 0x000e260000000000 */
[C---:B------:R-:W-:Y:S01]  /*2050*/  HMMA.16816.F32.BF16 R40, R60.reuse, R14, R40 ;  /* 0x0000000e3c28723c */ /* 0x040fe20000041828 */
[----:B------:R2:W-:Y:S04]  /*2060*/  LDGSTS.E.BYPASS.128 [R11+0xa000], [R12.64] ;  /* 0x0a0000000c0b7fae */ /* 0x0005e8000b901c46 */
[----:B------:R3:W-:Y:S03]  /*2070*/  LDGSTS.E.BYPASS.128 [R11+0xa800], [R88.64] ;  /* 0x0a800000580b7fae */ /* 0x0007e6000b901c46 */
[----:B------:R-:W-:Y:S01]  /*2080*/  HMMA.16816.F32.BF16 R44, R60, R26, R44 ;  /* 0x0000001a3c2c723c */ /* 0x000fe2000004182c */
[----:B------:R4:W-:Y:S04]  /*2090*/  LDGSTS.E.BYPASS.128 [R11+0xb000], [R24.64] ;  /* 0x0b000000180b7fae */ /* 0x0009e8000b901c46 */
[----:B------:R1:W-:Y:S03]  /*20a0*/  LDGSTS.E.BYPASS.128 [R11+0xb800], [R16.64] ;  /* 0x0b800000100b7fae */ /* 0x0003e6000b901c46 */
[-C--:B------:R-:W-:Y:S01]  /*20b0*/  HMMA.16816.F32.BF16 R116, R72, R90.reuse, R116 ;  /* 0x0000005a4874723c */ /* 0x080fe20000041874 */
[----:B------:R-:W0:Y:S07]  /*20c0*/  LDGDEPBAR ;  /* 0x00000000000079af */ /* 0x000e2e0000000000 */
[----:B------:R-:W-:Y:S08]  /*20d0*/  HMMA.16816.F32.BF16 R48, R60, R90, R48 ;  /* 0x0000005a3c30723c */ /* 0x000ff00000041830 */
[C---:B-1----:R-:W-:Y:S08]  /*20e0*/  HMMA.16816.F32.BF16 R16, R84.reuse, R18, R56 ;  /* 0x000000125410723c */ /* 0x042ff00000041838 */
[----:B--2---:R-:W-:Y:S01]  /*20f0*/  HMMA.16816.F32.BF16 R12, R84, R14, R52 ;  /* 0x0000000e540c723c */ /* 0x004fe20000041834 */
[----:B------:R-:W-:-:S04]  /*2100*/  DEPBAR.LE SB0, 0x2 ;  /* 0x000080800000791a */ /* 0x000fc80000000000 */
[----:B------:R-:W-:Y:S03]  /*2110*/  BAR.SYNC.DEFER_BLOCKING 0x0 ;  /* 0x0000000000007b1d */ /* 0x000fe60000010000 */
[----:B----4-:R-:W-:Y:S08]  /*2120*/  HMMA.16816.F32.BF16 R24, R84, R26, R20 ;  /* 0x0000001a5418723c */ /* 0x010ff00000041814 */
[-C--:B------:R-:W-:Y:S08]  /*2130*/  HMMA.16816.F32.BF16 R32, R64, R90.reuse, R32 ;  /* 0x0000005a4020723c */ /* 0x080ff00000041820 */
[----:B------:R-:W-:Y:S01]  /*2140*/  HMMA.16816.F32.BF16 R68, R84, R90, R68 ;  /* 0x0000005a5444723c */ /* 0x000fe20000041844 */
[----:B------:R-:W-:Y:S04]  /*2150*/  LDSM.16.M88.4 R72, [R139] ;  /* 0x000000008b48783b */ /* 0x000fe80000000200 */
[----:B------:R-:W1:Y:S04]  /*2160*/  LDSM.16.MT88.4 R56, [R138+0x8000] ;  /* 0x008000008a38783b */ /* 0x000e680000004200 */
[----:B------:R-:W2:Y:S04]  /*2170*/  LDSM.16.MT88.4 R52, [R137+0x8000] ;  /* 0x008000008934783b */ /* 0x000ea80000004200 */
[----:B------:R-:W4:Y:S04]  /*2180*/  LDSM.16.MT88.4 R96, [R115+0x8000] ;  /* 0x008000007360783b */ /* 0x000f280000004200 */
[----:B------:R-:W4:Y:S04]  /*2190*/  LDSM.16.MT88.4 R60, [R114+0x8000] ;  /* 0x00800000723c783b */ /* 0x000f280000004200 */
[----:B------:R-:W4:Y:S04]  /*21a0*/  LDSM.16.M88.4 R20, [R113+0x2000] ;  /* 0x002000007114783b */ /* 0x000f280000000200 */
[----:B------:R-:W4:Y:S04]  /*21b0*/  LDSM.16.M88.4 R64, [R113+0x1000] ;  /* 0x001000007140783b */ /* 0x000f280000000200 */
[----:B---3--:R-:W3:Y:S04]  /*21c0*/  LDSM.16.M88.4 R88, [R113+0x3000] ;  /* 0x003000007158783b */ /* 0x008ee80000000200 */
[----:B------:R-:W3:Y:S01]  /*21d0*/  LDSM.16.M88.4 R84, [R112] ;  /* 0x000000007054783b */ /* 0x000ee20000000200 */
[C---:B-1----:R-:W-:Y:S08]  /*21e0*/  HMMA.16816.F32.BF16 R76, R72.reuse, R56, R76 ;  /* 0x00000038484c723c */ /* 0x042ff0000004184c */
[C---:B--2---:R-:W-:Y:S08]  /*21f0*/  HMMA.16816.F32.BF16 R80, R72.reuse, R52, R80 ;  /* 0x000000344850723c */ /* 0x044ff00000041850 */
[C---:B----4-:R-:W-:Y:S08]  /*2200*/  HMMA.16816.F32.BF16 R92, R72.reuse, R96, R92 ;  /* 0x00000060485c723c */ /* 0x050ff0000004185c */
[----:B------:R-:W-:Y:S01]  /*2210*/  HMMA.16816.F32.BF16 R116, R72, R60, R116 ;  /* 0x0000003c4874723c */ /* 0x000fe20000041874 */
        /* <DEDUP_REMOVED lines=10> */
[----:B------:R-:W4:Y:S07]  /*22c0*/  LDSM.16.M88.4 R64, [R134+0x3000] ;  /* 0x003000008640783b */ /* 0x000f2e0000000200 */
[C---:B---3--:R-:W-:Y:S08]  /*22d0*/  HMMA.16816.F32.BF16 R16, R88.reuse, R56, R16 ;  /* 0x000000385810723c */ /* 0x048ff00000041810 */
[C---:B------:R-:W-:Y:S08]  /*22e0*/  HMMA.16816.F32.BF16 R12, R88.reuse, R52, R12 ;  /* 0x00000034580c723c */ /* 0x040ff0000004180c */
[C---:B------:R-:W-:Y:S08]  /*22f0*/  HMMA.16816.F32.BF16 R24, R88.reuse, R96, R24 ;  /* 0x000000605818723c */ /* 0x040ff00000041818 */
[----:B------:R-:W-:Y:S01]  /*2300*/  HMMA.16816.F32.BF16 R68, R88, R60, R68 ;  /* 0x0000003c5844723c */ /* 0x000fe20000041844 */
[----:B------:R-:W-:Y:S07]  /*2310*/  LDSM.16.MT88.4 R88, [R108+0x8000] ;  /* 0x008000006c58783b */ /* 0x000fee0000004200 */
[C---:B------:R-:W-:Y:S08]  /*2320*/  HMMA.16816.F32.BF16 R76, R84.reuse, R58, R76 ;  /* 0x0000003a544c723c */ /* 0x040ff0000004184c */
[----:B------:R-:W-:Y:S08]  /*2330*/  HMMA.16816.F32.BF16 R80, R84, R54, R80 ;  /* 0x000000365450723c */ /* 0x000ff00000041850 */
[C---:B-1----:R-:W-:Y:S08]  /*2340*/  HMMA.16816.F32.BF16 R120, R72.reuse, R58, R120 ;  /* 0x0000003a4878723c */ /* 0x042ff00000041878 */
[----:B------:R-:W-:Y:S08]  /*2350*/  HMMA.16816.F32.BF16 R124, R72, R54, R124 ;  /* 0x00000036487c723c */ /* 0x000ff0000004187c */
[C---:B--2---:R-:W-:Y:S08]  /*2360*/  HMMA.16816.F32.BF16 R36, R20.reuse, R58, R36 ;  /* 0x0000003a1424723c */ /* 0x044ff00000041824 */
[----:B------:R-:W-:Y:S08]  /*2370*/  HMMA.16816.F32.BF16 R40, R20, R54, R40 ;  /* 0x000000361428723c */ /* 0x000ff00000041828 */
[C---:B----4-:R-:W-:Y:S01]  /*2380*/  HMMA.16816.F32.BF16 R56, R64.reuse, R58, R16 ;  /* 0x0000003a4038723c */ /* 0x050fe20000041810 */
[----:B------:R-:W-:Y:S07]  /*2390*/  LDSM.16.MT88.4 R16, [R111+0x8000] ;  /* 0x008000006f10783b */ /* 0x000fee0000004200 */
[C---:B------:R-:W-:Y:S01]  /*23a0*/  HMMA.16816.F32.BF16 R52, R64.reuse, R54, R12 ;  /* 0x000000364034723c */ /* 0x040fe2000004180c */
[----:B------:R-:W-:Y:S07]  /*23b0*/  LDSM.16.MT88.4 R12, [R110+0x8000] ;  /* 0x008000006e0c783b */ /* 0x000fee0000004200 */
[-C--:B------:R-:W-:Y:S08]  /*23c0*/  HMMA.16816.F32.BF16 R24, R64, R98.reuse, R24 ;  /* 0x000000624018723c */ /* 0x080ff00000041818 */
[C---:B------:R-:W-:Y:S08]  /*23d0*/  HMMA.16816.F32.BF16 R92, R84.reuse, R98, R92 ;  /* 0x00000062545c723c */ /* 0x040ff0000004185c */
[----:B------:R-:W-:Y:S01]  /*23e0*/  HMMA.16816.F32.BF16 R116, R84, R62, R116 ;  /* 0x0000003e5474723c */ /* 0x000fe20000041874 */
[----:B------:R-:W1:Y:S07]  /*23f0*/  LDSM.16.M88.4 R84, [R135] ;  /* 0x000000008754783b */ /* 0x000e6e0000000200 */
[C---:B------:R-:W-:Y:S08]  /*2400*/  HMMA.16816.F32.BF16 R28, R72.reuse, R98, R28 ;  /* 0x00000062481c723c */ /* 0x040ff0000004181c */
[----:B------:R-:W-:Y:S01]  /*2410*/  HMMA.16816.F32.BF16 R32, R72, R62, R32 ;  /* 0x0000003e4820723c */ /* 0x000fe20000041820 */
[----:B------:R-:W2:Y:S07]  /*2420*/  LDSM.16.M88.4 R72, [R132+0x1000] ;  /* 0x001000008448783b */ /* 0x000eae0000000200 */
[C---:B------:R-:W-:Y:S08]  /*2430*/  HMMA.16816.F32.BF16 R44, R20.reuse, R98, R44 ;  /* 0x00000062142c723c */ /* 0x040ff0000004182c */
[-C--:B------:R-:W-:Y:S01]  /*2440*/  HMMA.16816.F32.BF16 R48, R20, R62.reuse, R48 ;  /* 0x0000003e1430723c */ /* 0x080fe20000041830 */
[----:B------:R-:W3:Y:S07]  /*2450*/  LDSM.16.MT88.4 R20, [R109+0x8000] ;  /* 0x008000006d14783b */ /* 0x000eee0000004200 */
[----:B------:R-:W-:Y:S01]  /*2460*/  HMMA.16816.F32.BF16 R64, R64, R62, R68 ;  /* 0x0000003e4040723c */ /* 0x000fe20000041844 */
[----:B------:R-:W4:Y:S04]  /*2470*/  LDSM.16.M88.4 R68, [R132+0x2000] ;  /* 0x002000008444783b */ /* 0x000f280000000200 */
[----:B------:R-:W4:Y:S03]  /*2480*/  LDSM.16.M88.4 R60, [R132+0x3000] ;  /* 0x00300000843c783b */ /* 0x000f260000000200 */
[C---:B-1----:R-:W-:Y:S08]  /*2490*/  HMMA.16816.F32.BF16 R76, R84.reuse, R16, R76 ;  /* 0x00000010544c723c */ /* 0x042ff0000004184c */
[C---:B------:R-:W-:Y:S08]  /*24a0*/  HMMA.16816.F32.BF16 R80, R84.reuse, R12, R80 ;  /* 0x0000000c5450723c */ /* 0x040ff00000041850 */
[----:B------:R-:W-:Y:S08]  /*24b0*/  HMMA.16816.F32.BF16 R116, R84, R88, R116 ;  /* 0x000000585474723c */ /* 0x000ff00000041874 */
[----:B--2---:R-:W-:Y:S08]  /*24c0*/  HMMA.16816.F32.BF16 R120, R72, R16, R120 ;  /* 0x000000104878723c */ /* 0x004ff00000041878 */
[----:B---3--:R-:W-:Y:S01]  /*24d0*/  HMMA.16816.F32.BF16 R92, R84, R20, R92 ;  /* 0x00000014545c723c */ /* 0x008fe2000004185c */
[----:B------:R-:W-:Y:S07]  /*24e0*/  LDSM.16.M88.4 R84, [R136+0x3000] ;  /* 0x003000008854783b */ /* 0x000fee0000000200 */
[C---:B------:R-:W-:Y:S08]  /*24f0*/  HMMA.16816.F32.BF16 R124, R72.reuse, R12, R124 ;  /* 0x0000000c487c723c */ /* 0x040ff0000004187c */
[C---:B------:R-:W-:Y:S08]  /*2500*/  HMMA.16816.F32.BF16 R28, R72.reuse, R20, R28 ;  /* 0x00000014481c723c */ /* 0x040ff0000004181c */
[----:B------:R-:W-:Y:S01]  /*2510*/  HMMA.16816.F32.BF16 R32, R72, R88, R32 ;  /* 0x000000584820723c */ /* 0x000fe20000041820 */
[----:B------:R-:W1:Y:S07]  /*2520*/  LDSM.16.M88.4 R72, [R133] ;  /* 0x000000008548783b */ /* 0x000e6e0000000200 */
[C---:B----4-:R-:W-:Y:S08]  /*2530*/  HMMA.16816.F32.BF16 R36, R68.reuse, R16, R36 ;  /* 0x000000104424723c */ /* 0x050ff00000041824 */
        /* <DEDUP_REMOVED lines=24> */
[----:B------:R1:W-:Y:S07]  /*26c0*/  LDGSTS.E.BYPASS.128 [R11], [R150.64+0x80] ;  /* 0x00000080960b7fae */ /* 0x0003ee000b901c46 */
[C---:B--2---:R-:W-:Y:S01]  /*26d0*/  HMMA.16816.F32.BF16 R120, R68.reuse, R18, R120 ;  /* 0x000000124478723c */ /* 0x044fe20000041878 */
[----:B------:R1:W-:Y:S04]  /*26e0*/  LDGSTS.E.BYPASS.128 [R11+0x800], [R148.64+0x80] ;  /* 0x00800080940b7fae */ /* 0x0003e8000b901c46 */
[----:B------:R1:W-:Y:S03]  /*26f0*/  LDGSTS.E.BYPASS.128 [R11+0x1000], [R156.64+0x80] ;  /* 0x010000809c0b7fae */ /* 0x0003e6000b901c46 */
[C---:B------:R-:W-:Y:S01]  /*2700*/  HMMA.16816.F32.BF16 R124, R68.reuse, R14, R124 ;  /* 0x0000000e447c723c */ /* 0x040fe2000004187c */
[----:B------:R1:W-:Y:S04]  /*2710*/  LDGSTS.E.BYPASS.128 [R11+0x1800], [R154.64+0x80] ;  /* 0x018000809a0b7fae */ /* 0x0003e8000b901c46 */
[----:B------:R1:W-:Y:S03]  /*2720*/  LDGSTS.E.BYPASS.128 [R11+0x2000], [R152.64+0x80] ;  /* 0x02000080980b7fae */ /* 0x0003e6000b901c46 */
[----:B------:R-:W-:Y:S01]  /*2730*/  HMMA.16816.F32.BF16 R28, R68, R22, R28 ;  /* 0x00000016441c723c */ /* 0x000fe2000004181c */
[----:B------:R1:W-:Y:S04]  /*2740*/  LDGSTS.E.BYPASS.128 [R11+0x2800], [R162.64+0x80] ;  /* 0x02800080a20b7fae */ /* 0x0003e8000b901c46 */
[----:B------:R1:W-:Y:S03]  /*2750*/  LDGSTS.E.BYPASS.128 [R11+0x3000], [R160.64+0x80] ;  /* 0x03000080a00b7fae */ /* 0x0003e6000b901c46 */
[C---:B---3--:R-:W-:Y:S01]  /*2760*/  HMMA.16816.F32.BF16 R36, R60.reuse, R18, R36 ;  /* 0x000000123c24723c */ /* 0x048fe20000041824 */
[----:B------:R1:W-:Y:S04]  /*2770*/  LDGSTS.E.BYPASS.128 [R11+0x3800], [R158.64+0x80] ;  /* 0x038000809e0b7fae */ /* 0x0003e8000b901c46 */
        /* <DEDUP_REMOVED lines=17> */
[----:B------:R-:W-:Y:S04]  /*2890*/  LDSM.16.M88.4 R72, [R139+0x4000] ;  /* 0x004000008b48783b */ /* 0x000fe80000000200 */
[----:B------:R-:W1:Y:S04]  /*28a0*/  LDSM.16.MT88.4 R56, [R138+0xa000] ;  /* 0x00a000008a38783b */ /* 0x000e680000004200 */
[----:B------:R-:W2:Y:S04]  /*28b0*/  LDSM.16.MT88.4 R52, [R137+0xa000] ;  /* 0x00a000008934783b */ /* 0x000ea80000004200 */
[----:B------:R-:W4:Y:S04]  /*28c0*/  LDSM.16.MT88.4 R96, [R115+0xa000] ;  /* 0x00a000007360783b */ /* 0x000f280000004200 */
[----:B------:R-:W4:Y:S04]  /*28d0*/  LDSM.16.MT88.4 R60, [R114+0xa000] ;  /* 0x00a00000723c783b */ /* 0x000f280000004200 */
[----:B------:R-:W4:Y:S04]  /*28e0*/  LDSM.16.M88.4 R24, [R113+0x6000] ;  /* 0x006000007118783b */ /* 0x000f280000000200 */
[----:B------:R-:W4:Y:S04]  /*28f0*/  LDSM.16.M88.4 R68, [R113+0x5000] ;  /* 0x005000007144783b */ /* 0x000f280000000200 */
[----:B---3--:R-:W3:Y:S04]  /*2900*/  LDSM.16.M88.4 R88, [R113+0x7000] ;  /* 0x007000007158783b */ /* 0x008ee80000000200 */
[----:B------:R-:W3:Y:S01]  /*2910*/  LDSM.16.M88.4 R84, [R112+0x4000] ;  /* 0x004000007054783b */ /* 0x000ee20000000200 */
        /* <DEDUP_REMOVED lines=33> */
[----:B------:R-:W1:Y:S07]  /*2b30*/  LDSM.16.M88.4 R84, [R135+0x4000] ;  /* 0x004000008754783b */ /* 0x000e6e0000000200 */
        /* <DEDUP_REMOVED lines=13> */
[-C--:B---3--:R-:W-:Y:S01]  /*2c10*/  HMMA.16816.F32.BF16 R76, R84, R24.reuse, R76 ;  /* 0x00000018544c723c */ /* 0x088fe2000004184c */
[----:B------:R-:W-:Y:S07]  /*2c20*/  LDSM.16.M88.4 R84, [R136+0x7000] ;  /* 0x007000008854783b */ /* 0x000fee0000000200 */
[C---:B------:R-:W-:Y:S08]  /*2c30*/  HMMA.16816.F32.BF16 R120, R72.reuse, R24, R120 ;  /* 0x000000184878723c */ /* 0x040ff00000041878 */
[C---:B------:R-:W-:Y:S08]  /*2c40*/  HMMA.16816.F32.BF16 R28, R72.reuse, R16, R28 ;  /* 0x00000010481c723c */ /* 0x040ff0000004181c */
[----:B------:R-:W-:Y:S01]  /*2c50*/  HMMA.16816.F32.BF16 R32, R72, R88, R32 ;  /* 0x000000584820723c */ /* 0x000fe20000041820 */
[----:B------:R-:W1:Y:S07]  /*2c60*/  LDSM.16.M88.4 R72, [R133+0x4000] ;  /* 0x004000008548783b */ /* 0x000e6e0000000200 */
        /* <DEDUP_REMOVED lines=25> */
[----:B------:R1:W-:Y:S07]  /*2e00*/  LDGSTS.E.BYPASS.128 [R11+0x4000], [R150.64+0x100] ;  /* 0x04000100960b7fae */ /* 0x0003ee000b901c46 */
        /* <DEDUP_REMOVED lines=21> */
[C---:B----4-:R-:W-:Y:S08]  /*2f60*/  HMMA.16816.F32.BF16 R24, R84.reuse, R26, R56 ;  /* 0x0000001a5418723c */ /* 0x050ff00000041838 */
[----:B--2---:R-:W-:Y:S01]  /*2f70*/  HMMA.16816.F32.BF16 R12, R84, R14, R52 ;  /* 0x0000000e540c723c */ /* 0x004fe20000041834 */
[----:B------:R-:W-:-:S04]  /*2f80*/  DEPBAR.LE SB0, 0x2 ;  /* 0x000080800000791a */ /* 0x000fc80000000000 */
[----:B------:R-:W-:Y:S03]  /*2f90*/  BAR.SYNC.DEFER_BLOCKING 0x0 ;  /* 0x0000000000007b1d */ /* 0x000fe60000010000 */
[----:B-1----:R-:W-:Y:S08]  /*2fa0*/  HMMA.16816.F32.BF16 R16, R84, R18, R20 ;  /* 0x000000125410723c */ /* 0x002ff00000041814 */
        /* <DEDUP_REMOVED lines=84> */
[----:B------:R-:W-:Y:S08]  /*34f0*/  HMMA.16816.F32.BF16 R92, R72, R14, R92 ;  /* 0x0000000e485c723c */ /* 0x000ff0000004185c */
[C---:B--2---:R-:W-:Y:S01]  /*3500*/  HMMA.16816.F32.BF16 R120, R68.reuse, R54, R120 ;  /* 0x000000364478723c */ /* 0x044fe20000041878 */
[----:B------:R-:W-:Y:S01]  /*3510*/  @!PT LDS RZ, [RZ] ;  /* 0x00000000fffff984 */ /* 0x000fe20000000800 */
[----:B------:R-:W-:Y:S01]  /*3520*/  @!PT LDS RZ, [RZ] ;  /* 0x00000000fffff984 */ /* 0x000fe20000000800 */
[----:B------:R-:W-:Y:S01]  /*3530*/  @!PT LDS RZ, [RZ] ;  /* 0x00000000fffff984 */ /* 0x000fe20000000800 */
[----:B------:R1:W-:Y:S07]  /*3540*/  LDGSTS.E.BYPASS.128 [R11], [R150.64+0x180] ;  /* 0x00000180960b7fae */ /* 0x0003ee000b901c46 */
[----:B------:R-:W-:Y:S01]  /*3550*/  HMMA.16816.F32.BF16 R28, R68, R14, R28 ;  /* 0x0000000e441c723c */ /* 0x000fe2000004181c */
[----:B------:R1:W-:Y:S04]  /*3560*/  LDGSTS.E.BYPASS.128 [R11+0x800], [R148.64+0x180] ;  /* 0x00800180940b7fae */ /* 0x0003e8000b901c46 */
[----:B------:R1:W-:Y:S03]  /*3570*/  LDGSTS.E.BYPASS.128 [R11+0x1000], [R156.64+0x180] ;  /* 0x010001809c0b7fae */ /* 0x0003e6000b901c46 */
[----:B------:R-:W-:Y:S01]  /*3580*/  HMMA.16816.F32.BF16 R80, R72, R26, R80 ;  /* 0x0000001a4850723c */ /* 0x000fe20000041850 */
[----:B------:R1:W-:Y:S04]  /*3590*/  LDGSTS.E.BYPASS.128 [R11+0x1800], [R154.64+0x180] ;  /* 0x018001809a0b7fae */ /* 0x0003e8000b901c46 */
[----:B------:R1:W-:Y:S03]  /*35a0*/  LDGSTS.E.BYPASS.128 [R11+0x2000], [R152.64+0x180] ;  /* 0x02000180980b7fae */ /* 0x0003e6000b901c46 */
[C---:B---3--:R-:W-:Y:S01]  /*35b0*/  HMMA.16816.F32.BF16 R36, R60.reuse, R54, R36 ;  /* 0x000000363c24723c */ /* 0x048fe20000041824 */
[----:B------:R1:W-:Y:S04]  /*35c0*/  LDGSTS.E.BYPASS.128 [R11+0x2800], [R162.64+0x180] ;  /* 0x02800180a20b7fae */ /* 0x0003e8000b901c46 */
[----:B------:R1:W-:Y:S03]  /*35d0*/  LDGSTS.E.BYPASS.128 [R11+0x3000], [R160.64+0x180] ;  /* 0x03000180a00b7fae */ /* 0x0003e6000b901c46 */
[----:B------:R-:W-:Y:S01]  /*35e0*/  HMMA.16816.F32.BF16 R44, R60, R14, R44 ;  /* 0x0000000e3c2c723c */ /* 0x000fe2000004182c */
[----:B------:R1:W-:Y:S04]  /*35f0*/  LDGSTS.E.BYPASS.128 [R11+0x3800], [R158.64+0x180] ;  /* 0x038001809e0b7fae */ /* 0x0003e8000b901c46 */
[----:B------:R-:W0:Y:S03]  /*3600*/  LDGDEPBAR ;  /* 0x00000000000079af */ /* 0x000e260000000000 */
[----:B------:R-:W-:Y:S01]  /*3610*/  HMMA.16816.F32.BF16 R116, R72, R90, R116 ;  /* 0x0000005a4874723c */ /* 0x000fe20000041874 */
[----:B------:R2:W-:Y:S04]  /*3620*/  LDGSTS.E.BYPASS.128 [R11+0x8000], [R12.64] ;  /* 0x080000000c0b7fae */ /* 0x0005e8000b901c46 */
[----:B------:R3:W-:Y:S03]  /*3630*/  LDGSTS.E.BYPASS.128 [R11+0x8800], [R88.64] ;  /* 0x08800000580b7fae */ /* 0x0007e6000b901c46 */
[C---:B------:R-:W-:Y:S01]  /*3640*/  HMMA.16816.F32.BF16 R124, R68.reuse, R26, R124 ;  /* 0x0000001a447c723c */ /* 0x040fe2000004187c */
[----:B------:R4:W-:Y:S04]  /*3650*/  LDGSTS.E.BYPASS.128 [R11+0x9000], [R52.64] ;  /* 0x09000000340b7fae */ /* 0x0009e8000b901c46 */
[----:B------:R1:W-:Y:S03]  /*3660*/  LDGSTS.E.BYPASS.128 [R11+0x9800], [R24.64] ;  /* 0x09800000180b7fae */ /* 0x0003e6000b901c46 */
[----:B------:R-:W-:Y:S01]  /*3670*/  HMMA.16816.F32.BF16 R32, R68, R90, R32 ;  /* 0x0000005a4420723c */ /* 0x000fe20000041820 */
[----:B------:R-:W0:Y:S07]  /*3680*/  LDGDEPBAR ;  /* 0x00000000000079af */ /* 0x000e2e0000000000 */
[C---:B------:R-:W-:Y:S08]  /*3690*/  HMMA.16816.F32.BF16 R40, R60.reuse, R26, R40 ;  /* 0x0000001a3c28723c */ /* 0x040ff00000041828 */
[----:B------:R-:W-:Y:S08]  /*36a0*/  HMMA.16816.F32.BF16 R48, R60, R90, R48 ;  /* 0x0000005a3c30723c */ /* 0x000ff00000041830 */
[----:B----4-:R-:W-:Y:S01]  /*36b0*/  HMMA.16816.F32.BF16 R52, R84, R54, R56 ;  /* 0x000000365434723c */ /* 0x010fe20000041838 */
[----:B------:R-:W-:-:S04]  /*36c0*/  DEPBAR.LE SB0, 0x2 ;  /* 0x000080800000791a */ /* 0x000fc80000000000 */
[----:B------:R-:W-:Y:S03]  /*36d0*/  BAR.SYNC.DEFER_BLOCKING 0x0 ;  /* 0x0000000000007b1d */ /* 0x000fe60000010000 */
[C---:B--2---:R-:W-:Y:S08]  /*36e0*/  HMMA.16816.F32.BF16 R12, R84.reuse, R14, R16 ;  /* 0x0000000e540c723c */ /* 0x044ff00000041810 */
[C---:B-1----:R-:W-:Y:S08]  /*36f0*/  HMMA.16816.F32.BF16 R24, R84.reuse, R26, R20 ;  /* 0x0000001a5418723c */ /* 0x042ff00000041814 */
        /* <DEDUP_REMOVED lines=29> */
[----:B------:R-:W-:Y:S07]  /*38d0*/  LDSM.16.M88.4 R88, [R135+0x4000] ;  /* 0x004000008758783b */ /* 0x000fee0000000200 */
[C---:B------:R-:W-:Y:S08]  /*38e0*/  HMMA.16816.F32.BF16 R76, R84.reuse, R58, R76 ;  /* 0x0000003a544c723c */ /* 0x040ff0000004184c */
[----:B------:R-:W-:Y:S08]  /*38f0*/  HMMA.16816.F32.BF16 R80, R84, R18, R80 ;  /* 0x000000125450723c */ /* 0x000ff00000041850 */
[C---:B-1----:R-:W-:Y:S08]  /*3900*/  HMMA.16816.F32.BF16 R120, R72.reuse, R58, R120 ;  /* 0x0000003a4878723c */ /* 0x042ff00000041878 */
[----:B------:R-:W-:Y:S08]  /*3910*/  HMMA.16816.F32.BF16 R124, R72, R18, R124 ;  /* 0x00000012487c723c */ /* 0x000ff0000004187c */
[C---:B--2---:R-:W-:Y:S08]  /*3920*/  HMMA.16816.F32.BF16 R36, R68.reuse, R58, R36 ;  /* 0x0000003a4424723c */ /* 0x044ff00000041824 */
[----:B------:R-:W-:Y:S08]  /*3930*/  HMMA.16816.F32.BF16 R40, R68, R18, R40 ;  /* 0x000000124428723c */ /* 0x000ff00000041828 */
[C---:B----4-:R-:W-:Y:S01]  /*3940*/  HMMA.16816.F32.BF16 R56, R20.reuse, R58, R52 ;  /* 0x0000003a1438723c */ /* 0x050fe20000041834 */
[----:B------:R-:W1:Y:S07]  /*3950*/  LDSM.16.MT88.4 R52, [R111+0xa000] ;  /* 0x00a000006f34783b */ /* 0x000e6e0000004200 */
[C---:B------:R-:W-:Y:S01]  /*3960*/  HMMA.16816.F32.BF16 R16, R20.reuse, R18, R24 ;  /* 0x000000121410723c */ /* 0x040fe20000041818 */
[----:B------:R-:W2:Y:S07]  /*3970*/  LDSM.16.MT88.4 R24, [R110+0xa000] ;  /* 0x00a000006e18783b */ /* 0x000eae0000004200 */
[-C--:B------:R-:W-:Y:S08]  /*3980*/  HMMA.16816.F32.BF16 R12, R20, R98.reuse, R12 ;  /* 0x00000062140c723c */ /* 0x080ff0000004180c */
[C---:B------:R-:W-:Y:S08]  /*3990*/  HMMA.16816.F32.BF16 R92, R84.reuse, R98, R92 ;  /* 0x00000062545c723c */ /* 0x040ff0000004185c */
[----:B------:R-:W-:Y:S01]  /*39a0*/  HMMA.16816.F32.BF16 R116, R84, R62, R116 ;  /* 0x0000003e5474723c */ /* 0x000fe20000041874 */
[----:B------:R-:W-:Y:S07]  /*39b0*/  LDSM.16.MT88.4 R84, [R108+0xa000] ;  /* 0x00a000006c54783b */ /* 0x000fee0000004200 */
[C---:B------:R-:W-:Y:S08]  /*39c0*/  HMMA.16816.F32.BF16 R28, R72.reuse, R98, R28 ;  /* 0x00000062481c723c */ /* 0x040ff0000004181c */
[----:B------:R-:W-:Y:S01]  /*39d0*/  HMMA.16816.F32.BF16 R32, R72, R62, R32 ;  /* 0x0000003e4820723c */ /* 0x000fe20000041820 */
[----:B------:R-:W3:Y:S07]  /*39e0*/  LDSM.16.MT88.4 R72, [R109+0xa000] ;  /* 0x00a000006d48783b */ /* 0x000eee0000004200 */
[C---:B------:R-:W-:Y:S08]  /*39f0*/  HMMA.16816.F32.BF16 R44, R68.reuse, R98, R44 ;  /* 0x00000062442c723c */ /* 0x040ff0000004182c */
[-C--:B------:R-:W-:Y:S01]  /*3a00*/  HMMA.16816.F32.BF16 R48, R68, R62.reuse, R48 ;  /* 0x0000003e4430723c */ /* 0x080fe20000041830 */
[----:B------:R-:W4:Y:S07]  /*3a10*/  LDSM.16.M88.4 R68, [R132+0x5000] ;  /* 0x005000008444783b */ /* 0x000f2e0000000200 */
[----:B------:R-:W-:Y:S01]  /*3a20*/  HMMA.16816.F32.BF16 R20, R20, R62, R64 ;  /* 0x0000003e1414723c */ /* 0x000fe20000041840 */
[----:B------:R-:W4:Y:S04]  /*3a30*/  LDSM.16.M88.4 R64, [R132+0x6000] ;  /* 0x006000008440783b */ /* 0x000f280000000200 */
[----:B------:R-:W4:Y:S03]  /*3a40*/  LDSM.16.M88.4 R60, [R132+0x7000] ;  /* 0x00700000843c783b */ /* 0x000f260000000200 */
[C---:B-1----:R-:W-:Y:S08]  /*3a50*/  HMMA.16816.F32.BF16 R76, R88.reuse, R52, R76 ;  /* 0x00000034584c723c */ /* 0x042ff0000004184c */
[C---:B--2---:R-:W-:Y:S08]  /*3a60*/  HMMA.16816.F32.BF16 R80, R88.reuse, R24, R80 ;  /* 0x000000185850723c */ /* 0x044ff00000041850 */
[C---:B---3--:R-:W-:Y:S08]  /*3a70*/  HMMA.16816.F32.BF16 R92, R88.reuse, R72, R92 ;  /* 0x00000048585c723c */ /* 0x048ff0000004185c */
[----:B------:R-:W-:Y:S01]  /*3a80*/  HMMA.16816.F32.BF16 R116, R88, R84, R116 ;  /* 0x000000545874723c */ /* 0x000fe20000041874 */
[----:B------:R-:W1:Y:S07]  /*3a90*/  LDSM.16.M88.4 R88, [R133+0x4000] ;  /* 0x004000008558783b */ /* 0x000e6e0000000200 */
[C---:B----4-:R-:W-:Y:S08]  /*3aa0*/  HMMA.16816.F32.BF16 R120, R68.reuse, R52, R120 ;  /* 0x000000344478723c */ /* 0x050ff00000041878 */
[C---:B------:R-:W-:Y:S08]  /*3ab0*/  HMMA.16816.F32.BF16 R124, R68.reuse, R24, R124 ;  /* 0x00000018447c723c */ /* 0x040ff0000004187c */
[C---:B------:R-:W-:Y:S08]  /*3ac0*/  HMMA.16816.F32.BF16 R28, R68.reuse, R72, R28 ;  /* 0x00000048441c723c */ /* 0x040ff0000004181c */
[----:B------:R-:W-:Y:S01]  /*3ad0*/  HMMA.16816.F32.BF16 R32, R68, R84, R32 ;  /* 0x000000544420723c */ /* 0x000fe20000041820 */
[----:B------:R-:W-:Y:S07]  /*3ae0*/  LDSM.16.M88.4 R68, [R136+0x7000] ;  /* 0x007000008844783b */ /* 0x000fee0000000200 */
[C---:B------:R-:W-:Y:S08]  /*3af0*/  HMMA.16816.F32.BF16 R36, R64.reuse, R52, R36 ;  /* 0x000000344024723c */ /* 0x040ff00000041824 */
        /* <DEDUP_REMOVED lines=45> */
[-C--:B------:R-:W-:Y:S08]  /*3dd0*/  HMMA.16816.F32.BF16 R32, R64, R86.reuse, R32 ;  /* 0x000000564020723c */ /* 0x080ff00000041820 */
[----:B------:R-:W-:Y:S08]  /*3de0*/  HMMA.16816.F32.BF16 R48, R60, R86, R48 ;  /* 0x000000563c30723c */ /* 0x000ff00000041830 */
[----:B-1----:R-:W-:Y:S01]  /*3df0*/  HMMA.16816.F32.BF16 R52, R68, R54, R56 ;  /* 0x000000364434723c */ /* 0x002fe20000041838 */
[----:B------:R-:W-:-:S04]  /*3e00*/  DEPBAR.LE SB0, 0x2 ;  /* 0x000080800000791a */ /* 0x000fc80000000000 */
[----:B------:R-:W-:Y:S03]  /*3e10*/  BAR.SYNC.DEFER_BLOCKING 0x0 ;  /* 0x0000000000007b1d */ /* 0x000fe60000010000 */
[C---:B--2---:R-:W-:Y:S08]  /*3e20*/  HMMA.16816.F32.BF16 R24, R68.reuse, R26, R16 ;  /* 0x0000001a4418723c */ /* 0x044ff00000041810 */
[C---:B----4-:R-:W-:Y:S08]  /*3e30*/  HMMA.16816.F32.BF16 R72, R68.reuse, R74, R12 ;  /* 0x0000004a4448723c */ /* 0x050ff0000004180c */
        /* <DEDUP_REMOVED lines=8> */
[----:B------:R-:W4:Y:S04]  /*3ec0*/  LDSM.16.M88.4 R68, [R113+0x3000] ;  /* 0x003000007144783b */ /* 0x000f280000000200 */
[----:B------:R-:W-:Y:S04]  /*3ed0*/  LDSM.16.M88.4 R100, [R134+0x3000] ;  /* 0x003000008664783b */ /* 0x000fe80000000200 */
[----:B------:R-:W-:Y:S04]  /*3ee0*/  LDSM.16.M88.4 R96, [R132+0x3000] ;  /* 0x003000008460783b */ /* 0x000fe80000000200 */
[----:B---3--:R-:W-:Y:S01]  /*3ef0*/  LDSM.16.MT88.4 R84, [R108+0x8000] ;  /* 0x008000006c54783b */ /* 0x008fe20000004200 */
[C---:B-1----:R-:W-:Y:S08]  /*3f00*/  HMMA.16816.F32.BF16 R76, R64.reuse, R16, R76 ;  /* 0x00000010404c723c */ /* 0x042ff0000004184c */
[C---:B--2---:R-:W-:Y:S08]  /*3f10*/  HMMA.16816.F32.BF16 R80, R64.reuse, R12, R80 ;  /* 0x0000000c4050723c */ /* 0x044ff00000041850 */
[C---:B----4-:R-:W-:Y:S08]  /*3f20*/  HMMA.16816.F32.BF16 R92, R64.reuse, R104, R92 ;  /* 0x00000068405c723c */ /* 0x050ff0000004185c */
[----:B------:R-:W-:Y:S01]  /*3f30*/  HMMA.16816.F32.BF16 R116, R64, R88, R116 ;  /* 0x000000584074723c */ /* 0x000fe20000041874 */
[----:B------:R-:W1:Y:S07]  /*3f40*/  LDSM.16.M88.4 R64, [R112] ;  /* 0x000000007040783b */ /* 0x000e6e0000000200 */
        /* <DEDUP_REMOVED lines=13> */
[----:B------:R-:W-:Y:S01]  /*4020*/  HMMA.16816.F32.BF16 R20, R68, R88, R20 ;  /* 0x000000584414723c */ /* 0x000fe20000041814 */
[----:B------:R-:W-:Y:S07]  /*4030*/  LDSM.16.MT88.4 R68, [R109+0x8000] ;  /* 0x008000006d44783b */ /* 0x000fee0000004200 */
[-C--:B-1----:R-:W-:Y:S08]  /*4040*/  HMMA.16816.F32.BF16 R76, R64, R18.reuse, R76 ;  /* 0x00000012404c723c */ /* 0x082ff0000004184c */
[-C--:B--2---:R-:W-:Y:S08]  /*4050*/  HMMA.16816.F32.BF16 R120, R60, R18.reuse, R120 ;  /* 0x000000123c78723c */ /* 0x084ff00000041878 */
[----:B---3--:R-:W-:Y:S08]  /*4060*/  HMMA.16816.F32.BF16 R36, R56, R18, R36 ;  /* 0x000000123824723c */ /* 0x008ff00000041824 */
[-C--:B------:R-:W-:Y:S08]  /*4070*/  HMMA.16816.F32.BF16 R80, R64, R14.reuse, R80 ;  /* 0x0000000e4050723c */ /* 0x080ff00000041850 */
[C---:B------:R-:W-:Y:S08]  /*4080*/  HMMA.16816.F32.BF16 R124, R60.reuse, R14, R124 ;  /* 0x0000000e3c7c723c */ /* 0x040ff0000004187c */
[C---:B------:R-:W-:Y:S08]  /*4090*/  HMMA.16816.F32.BF16 R28, R60.reuse, R106, R28 ;  /* 0x0000006a3c1c723c */ /* 0x040ff0000004181c */
[----:B------:R-:W-:Y:S01]  /*40a0*/  HMMA.16816.F32.BF16 R32, R60, R90, R32 ;  /* 0x0000005a3c20723c */ /* 0x000fe20000041820 */
[----:B------:R-:W-:Y:S07]  /*40b0*/  LDSM.16.MT88.4 R60, [R110+0x8000] ;  /* 0x008000006e3c783b */ /* 0x000fee0000004200 */
[----:B------:R-:W-:Y:S08]  /*40c0*/  HMMA.16816.F32.BF16 R40, R56, R14, R40 ;  /* 0x0000000e3828723c */ /* 0x000ff00000041828 */
[----:B------:R-:W-:Y:S01]  /*40d0*/  HMMA.16816.F32.BF16 R16, R100, R18, R52 ;  /* 0x000000126410723c */ /* 0x000fe20000041834 */
[----:B------:R-:W1:Y:S07]  /*40e0*/  LDSM.16.MT88.4 R52, [R111+0x8000] ;  /* 0x008000006f34783b */ /* 0x000e6e0000004200 */
[C---:B------:R-:W-:Y:S08]  /*40f0*/  HMMA.16816.F32.BF16 R44, R56.reuse, R106, R44 ;  /* 0x0000006a382c723c */ /* 0x040ff0000004182c */
[----:B------:R-:W-:Y:S01]  /*4100*/  HMMA.16816.F32.BF16 R48, R56, R90, R48 ;  /* 0x0000005a3830723c */ /* 0x000fe20000041830 */
[----:B------:R-:W2:Y:S07]  /*4110*/  LDSM.16.M88.4 R56, [R132+0x1000] ;  /* 0x001000008438783b */ /* 0x000eae0000000200 */
[C---:B------:R-:W-:Y:S01]  /*4120*/  HMMA.16816.F32.BF16 R12, R100.reuse, R14, R24 ;  /* 0x0000000e640c723c */ /* 0x040fe20000041818 */
[----:B------:R-:W3:Y:S07]  /*4130*/  LDSM.16.M88.4 R24, [R132+0x2000] ;  /* 0x002000008418783b */ /* 0x000eee0000000200 */
[C---:B------:R-:W-:Y:S08]  /*4140*/  HMMA.16816.F32.BF16 R72, R100.reuse, R106, R72 ;  /* 0x0000006a6448723c */ /* 0x040ff00000041848 */
[----:B------:R-:W-:Y:S01]  /*4150*/  HMMA.16816.F32.BF16 R20, R100, R90, R20 ;  /* 0x0000005a6414723c */ /* 0x000fe20000041814 */
[----:B------:R-:W-:Y:S07]  /*4160*/  LDSM.16.M88.4 R100, [R136+0x3000] ;  /* 0x003000008864783b */ /* 0x000fee0000000200 */
[C---:B------:R-:W-:Y:S08]  /*4170*/  HMMA.16816.F32.BF16 R92, R64.reuse, R106, R92 ;  /* 0x0000006a405c723c */ /* 0x040ff0000004185c */
[----:B------:R-:W-:Y:S01]  /*4180*/  HMMA.16816.F32.BF16 R116, R64, R90, R116 ;  /* 0x0000005a4074723c */ /* 0x000fe20000041874 */
[----:B------:R-:W4:Y:S07]  /*4190*/  LDSM.16.M88.4 R64, [R135] ;  /* 0x000000008740783b */ /* 0x000f2e0000000200 */
[C---:B-1----:R-:W-:Y:S08]  /*41a0*/  HMMA.16816.F32.BF16 R16, R96.reuse, R52, R16 ;  /* 0x000000346010723c */ /* 0x042ff00000041810 */
[C---:B------:R-:W-:Y:S08]  /*41b0*/  HMMA.16816.F32.BF16 R12, R96.reuse, R60, R12 ;  /* 0x0000003c600c723c */ /* 0x040ff0000004180c */
[----:B------:R-:W-:Y:S08]  /*41c0*/  HMMA.16816.F32.BF16 R72, R96, R68, R72 ;  /* 0x000000446048723c */ /* 0x000ff00000041848 */
[C---:B--2---:R-:W-:Y:S08]  /*41d0*/  HMMA.16816.F32.BF16 R120, R56.reuse, R52, R120 ;  /* 0x000000343878723c */ /* 0x044ff00000041878 */
[C---:B------:R-:W-:Y:S08]  /*41e0*/  HMMA.16816.F32.BF16 R124, R56.reuse, R60, R124 ;  /* 0x0000003c387c723c */ /* 0x040ff0000004187c */
[C---:B------:R-:W-:Y:S08]  /*41f0*/  HMMA.16816.F32.BF16 R28, R56.reuse, R68, R28 ;  /* 0x00000044381c723c */ /* 0x040ff0000004181c */
[----:B------:R-:W-:Y:S01]  /*4200*/  HMMA.16816.F32.BF16 R32, R56, R84, R32 ;  /* 0x000000543820723c */ /* 0x000fe20000041820 */
[----:B------:R-:W1:Y:S07]  /*4210*/  LDSM.16.M88.4 R56, [R133] ;  /* 0x000000008538783b */ /* 0x000e6e0000000200 */
[C---:B---3--:R-:W-:Y:S08]  /*4220*/  HMMA.16816.F32.BF16 R36, R24.reuse, R52, R36 ;  /* 0x000000341824723c */ /* 0x048ff00000041824 */
[C---:B------:R-:W-:Y:S08]  /*4230*/  HMMA.16816.F32.BF16 R40, R24.reuse, R60, R40 ;  /* 0x0000003c1828723c */ /* 0x040ff00000041828 */
[C---:B------:R-:W-:Y:S08]  /*4240*/  HMMA.16816.F32.BF16 R44, R24.reuse, R68, R44 ;  /* 0x00000044182c723c */ /* 0x040ff0000004182c */
[-C--:B------:R-:W-:Y:S01]  /*4250*/  HMMA.16816.F32.BF16 R48, R24, R84.reuse, R48 ;  /* 0x000000541830723c */ /* 0x080fe20000041830 */
[----:B------:R-:W2:Y:S07]  /*4260*/  LDSM.16.M88.4 R24, [R136+0x1000] ;  /* 0x001000008818783b */ /* 0x000eae0000000200 */
[----:B------:R-:W-:Y:S01]  /*4270*/  HMMA.16816.F32.BF16 R96, R96, R84, R20 ;  /* 0x000000546060723c */ /* 0x000fe20000041814 */
[----:B------:R-:W3:Y:S04]  /*4280*/  LDSM.16.M88.4 R20, [R136+0x2000] ;  /* 0x002000008814783b */ /* 0x000ee80000000200 */
[----:B------:R-:W-:Y:S03]  /*4290*/  BAR.SYNC.DEFER_BLOCKING 0x0 ;  /* 0x0000000000007b1d */ /* 0x000fe60000010000 */
[C---:B----4-:R-:W-:Y:S07]  /*42a0*/  HMMA.16816.F32.BF16 R76, R64.reuse, R52, R76 ;  /* 0x00000034404c723c */ /* 0x050fee000004184c */
[----:B------:R-:W-:Y:S01]  /*42b0*/  IADD3 R52, P0, R140, 0x400000, RZ ;  /* 0x004000008c347810 */ /* 0x000fe20007f1e0ff */
[----:B------:R-:W-:Y:S04]  /*42c0*/  HMMA.16816.F32.BF16 R80, R64, R60, R80 ;  /* 0x0000003c4050723c */ /* 0x000fe80000041850 */
[----:B------:R-:W-:-:S03]  /*42d0*/  IMAD.X R53, RZ, RZ, R141, P0 ;  /* 0x000000ffff357224 */ /* 0x000fc600000e068d */
[----:B------:R-:W-:Y:S01]  /*42e0*/  IADD3 R60, P2, R146, 0x400000, RZ ;  /* 0x00400000923c7810 */ /* 0x000fe20007f5e0ff */
[C---:B------:R-:W-:Y:S04]  /*42f0*/  HMMA.16816.F32.BF16 R92, R64.reuse, R68, R92 ;  /* 0x00000044405c723c */ /* 0x040fe8000004185c */
[----:B------:R-:W-:Y:S01]  /*4300*/  IMAD.X R61, RZ, RZ, R147, P2 ;  /* 0x000000ffff3d7224 */ /* 0x000fe200010e0693 */
[----:B------:R-:W-:Y:S01]  /*4310*/  @!PT LDS RZ, [RZ] ;  /* 0x00000000fffff984 */ /* 0x000fe20000000800 */
[----:B------:R-:W-:Y:S01]  /*4320*/  @!PT LDS RZ, [RZ] ;  /* 0x00000000fffff984 */ /* 0x000fe20000000800 */
[----:B------:R-:W-:Y:S01]  /*4330*/  @!PT LDS RZ, [RZ] ;  /* 0x00000000fffff984 */ /* 0x000fe20000000800 */
[----:B------:R4:W-:Y:S03]  /*4340*/  LDGSTS.E.BYPASS.128 [R11], [R150.64+0x280], !PT ;  /* 0x00000280960b7fae */ /* 0x0009e6000f901c46 */
[----:B------:R-:W-:Y:S01]  /*4350*/  HMMA.16816.F32.BF16 R116, R64, R84, R116 ;  /* 0x000000544074723c */ /* 0x000fe20000041874 */
[----:B------:R4:W-:Y:S04]  /*4360*/  LDGSTS.E.BYPASS.128 [R11+0x800], [R148.64+0x280], !PT ;  /* 0x00800280940b7fae */ /* 0x0009e8000f901c46 */
[----:B------:R4:W-:Y:S02]  /*4370*/  LDGSTS.E.BYPASS.128 [R11+0x1000], [R156.64+0x280], !PT ;  /* 0x010002809c0b7fae */ /* 0x0009e4000f901c46 */
[----:B------:R-:W-:Y:S01]  /*4380*/  IADD3 R66, P0, R142, 0x400000, RZ ;  /* 0x004000008e427810 */ /* 0x000fe20007f1e0ff */
[----:B-1----:R-:W-:Y:S01]  /*4390*/  HMMA.16816.F32.BF16 R80, R56, R62, R80 ;  /* 0x0000003e3850723c */ /* 0x002fe20000041850 */
[----:B------:R-:W-:Y:S01]  /*43a0*/  IADD3 R64, P1, R144, 0x400000, RZ ;  /* 0x0040000090407810 */ /* 0x000fe20007f3e0ff */
[----:B------:R4:W-:Y:S02]  /*43b0*/  LDGSTS.E.BYPASS.128 [R11+0x1800], [R154.64+0x280], !PT ;  /* 0x018002809a0b7fae */ /* 0x0009e4000f901c46 */
[----:B------:R-:W-:-:S02]  /*43c0*/  IMAD.X R67, RZ, RZ, R143, P0 ;  /* 0x000000ffff437224 */ /* 0x000fc400000e068f */
[----:B------:R4:W-:Y:S01]  /*43d0*/  LDGSTS.E.BYPASS.128 [R11+0x2000], [R152.64+0x280], !PT ;  /* 0x02000280980b7fae */ /* 0x0009e2000f901c46 */
[----:B------:R-:W-:Y:S01]  /*43e0*/  IMAD.X R65, RZ, RZ, R145, P1 ;  /* 0x000000ffff417224 */ /* 0x000fe200008e0691 */
[----:B------:R-:W-:Y:S02]  /*43f0*/  HMMA.16816.F32.BF16 R92, R56, R70, R92 ;  /* 0x00000046385c723c */ /* 0x000fe4000004185c */
[----:B------:R4:W-:Y:S04]  /*4400*/  LDGSTS.E.BYPASS.128 [R11+0x2800], [R162.64+0x280], !PT ;  /* 0x02800280a20b7fae */ /* 0x0009e8000f901c46 */
[----:B------:R4:W-:Y:S02]  /*4410*/  LDGSTS.E.BYPASS.128 [R11+0x3000], [R160.64+0x280], !PT ;  /* 0x03000280a00b7fae */ /* 0x0009e4000f901c46 */
[C---:B--2---:R-:W-:Y:S02]  /*4420*/  HMMA.16816.F32.BF16 R124, R24.reuse, R62, R124 ;  /* 0x0000003e187c723c */ /* 0x044fe4000004187c */
[----:B------:R4:W-:Y:S04]  /*4430*/  LDGSTS.E.BYPASS.128 [R11+0x3800], [R158.64+0x280], !PT ;  /* 0x038002809e0b7fae */ /* 0x0009e8000f901c46 */
[----:B------:R-:W0:Y:S02]  /*4440*/  LDGDEPBAR ;  /* 0x00000000000079af */ /* 0x000e240000000000 */
[----:B------:R-:W-:Y:S02]  /*4450*/  HMMA.16816.F32.BF16 R28, R24, R70, R28 ;  /* 0x00000046181c723c */ /* 0x000fe4000004181c */
[----:B------:R1:W-:Y:S04]  /*4460*/  LDGSTS.E.BYPASS.128 [R11+0x8000], [R52.64], !PT ;  /* 0x08000000340b7fae */ /* 0x0003e8000f901c46 */
[----:B------:R2:W-:Y:S02]  /*4470*/  LDGSTS.E.BYPASS.128 [R11+0x8800], [R66.64], !PT ;  /* 0x08800000420b7fae */ /* 0x0005e4000f901c46 */
[C---:B---3--:R-:W-:Y:S02]  /*4480*/  HMMA.16816.F32.BF16 R40, R20.reuse, R62, R40 ;  /* 0x0000003e1428723c */ /* 0x048fe40000041828 */
[----:B------:R2:W-:Y:S04]  /*4490*/  LDGSTS.E.BYPASS.128 [R11+0x9000], [R64.64], !PT ;  /* 0x09000000400b7fae */ /* 0x0005e8000f901c46 */
[----:B------:R3:W-:Y:S02]  /*44a0*/  LDGSTS.E.BYPASS.128 [R11+0x9800], [R60.64], !PT ;  /* 0x098000003c0b7fae */ /* 0x0007e4000f901c46 */
[----:B------:R-:W-:Y:S02]  /*44b0*/  HMMA.16816.F32.BF16 R44, R20, R70, R44 ;  /* 0x00000046142c723c */ /* 0x000fe4000004182c */
[----:B------:R-:W0:Y:S06]  /*44c0*/  LDGDEPBAR ;  /* 0x00000000000079af */ /* 0x000e2c0000000000 */
[-C--:B------:R-:W-:Y:S08]  /*44d0*/  HMMA.16816.F32.BF16 R76, R56, R54.reuse, R76 ;  /* 0x00000036384c723c */ /* 0x080ff0000004184c */
[C---:B------:R-:W-:Y:S08]  /*44e0*/  HMMA.16816.F32.BF16 R120, R24.reuse, R54, R120 ;  /* 0x000000361878723c */ /* 0x040ff00000041878 */
[----:B------:R-:W-:Y:S01]  /*44f0*/  HMMA.16816.F32.BF16 R32, R24, R86, R32 ;  /* 0x000000561820723c */ /* 0x000fe20000041820 */
[----:B------:R-:W-:-:S04]  /*4500*/  DEPBAR.LE SB0, 0x2 ;  /* 0x000080800000791a */ /* 0x000fc80000000000 */
[----:B------:R-:W-:Y:S03]  /*4510*/  BAR.SYNC.DEFER_BLOCKING 0x0 ;  /* 0x0000000000007b1d */ /* 0x000fe60000010000 */
[C---:B------:R-:W-:Y:S08]  /*4520*/  HMMA.16816.F32.BF16 R36, R20.reuse, R54, R36 ;  /* 0x000000361424723c */ /* 0x040ff00000041824 */
[----:B------:R-:W-:Y:S08]  /*4530*/  HMMA.16816.F32.BF16 R48, R20, R86, R48 ;  /* 0x000000561430723c */ /* 0x000ff00000041830 */
[C---:B---3--:R-:W-:Y:S01]  /*4540*/  HMMA.16816.F32.BF16 R60, R100.reuse, R62, R12 ;  /* 0x0000003e643c723c */ /* 0x048fe2000004180c */
[----:B------:R-:W-:Y:S07]  /*4550*/  LDSM.16.MT88.4 R24, [R138+0xa000] ;  /* 0x00a000008a18783b */ /* 0x000fee0000004200 */
[----:B------:R-:W-:Y:S01]  /*4560*/  HMMA.16816.F32.BF16 R68, R100, R70, R72 ;  /* 0x000000466444723c */ /* 0x000fe20000041848 */
[----:B------:R-:W-:Y:S04]  /*4570*/  LDSM.16.MT88.4 R20, [R137+0xa000] ;  /* 0x00a000008914783b */ /* 0x000fe80000004200 */
[----:B------:R-:W-:Y:S03]  /*4580*/  LDSM.16.MT88.4 R12, [R115+0xa000] ;  /* 0x00a00000730c783b */ /* 0x000fe60000004200 */
[----:B------:R-:W-:Y:S01]  /*4590*/  HMMA.16816.F32.BF16 R116, R56, R86, R116 ;  /* 0x000000563874723c */ /* 0x000fe20000041874 */
[----:B------:R-:W3:Y:S04]  /*45a0*/  LDSM.16.M88.4 R72, [R113+0x7000] ;  /* 0x007000007148783b */ /* 0x000ee80000000200 */
[----:B--2---:R-:W2:Y:S03]  /*45b0*/  LDSM.16.M88.4 R64, [R113+0x5000] ;  /* 0x005000007140783b */ /* 0x004ea60000000200 */
[C---:B-1----:R-:W-:Y:S01]  /*45c0*/  HMMA.16816.F32.BF16 R52, R100.reuse, R54, R16 ;  /* 0x000000366434723c */ /* 0x042fe20000041810 */
[----:B------:R-:W1:Y:S04]  /*45d0*/  LDSM.16.MT88.4 R16, [R114+0xa000] ;  /* 0x00a000007210783b */ /* 0x000e680000004200 */
[----:B------:R-:W1:Y:S03]  /*45e0*/  LDSM.16.M88.4 R56, [R113+0x6000] ;  /* 0x006000007138783b */ /* 0x000e660000000200 */
[----:B------:R-:W-:Y:S01]  /*45f0*/  HMMA.16816.F32.BF16 R84, R100, R86, R96 ;  /* 0x000000566454723c */ /* 0x000fe20000041860 */
[----:B------:R-:W1:Y:S04]  /*4600*/  LDSM.16.M88.4 R88, [R139+0x4000] ;  /* 0x004000008b58783b */ /* 0x000e680000000200 */
[----:B------:R-:W1:Y:S04]  /*4610*/  LDSM.16.M88.4 R112, [R112+0x4000] ;  /* 0x004000007070783b */ /* 0x000e680000000200 */
[----:B------:R-:W-:Y:S04]  /*4620*/  LDSM.16.MT88.4 R96, [R111+0xa000] ;  /* 0x00a000006f60783b */ /* 0x000fe80000004200 */
[----:B------:R-:W-:Y:S04]  /*4630*/  LDSM.16.MT88.4 R100, [R110+0xa000] ;  /* 0x00a000006e64783b */ /* 0x000fe80000004200 */
[----:B------:R-:W-:Y:S04]  /*4640*/  LDSM.16.MT88.4 R104, [R109+0xa000] ;  /* 0x00a000006d68783b */ /* 0x000fe80000004200 */
[----:B------:R-:W-:Y:S01]  /*4650*/  LDSM.16.MT88.4 R108, [R108+0xa000] ;  /* 0x00a000006c6c783b */ /* 0x000fe20000004200 */
[C---:B---3--:R-:W-:Y:S08]  /*4660*/  HMMA.16816.F32.BF16 R52, R72.reuse, R24, R52 ;  /* 0x000000184834723c */ /* 0x048ff00000041834 */
[C---:B------:R-:W-:Y:S08]  /*4670*/  HMMA.16816.F32.BF16 R60, R72.reuse, R20, R60 ;  /* 0x00000014483c723c */ /* 0x040ff0000004183c */
[----:B------:R-:W-:Y:S08]  /*4680*/  HMMA.16816.F32.BF16 R68, R72, R12, R68 ;  /* 0x0000000c4844723c */ /* 0x000ff00000041844 */
[C---:B--2---:R-:W-:Y:S08]  /*4690*/  HMMA.16816.F32.BF16 R120, R64.reuse, R24, R120 ;  /* 0x000000184078723c */ /* 0x044ff00000041878 */
[C---:B------:R-:W-:Y:S08]  /*46a0*/  HMMA.16816.F32.BF16 R124, R64.reuse, R20, R124 ;  /* 0x00000014407c723c */ /* 0x040ff0000004187c */
[C---:B------:R-:W-:Y:S08]  /*46b0*/  HMMA.16816.F32.BF16 R28, R64.reuse, R12, R28 ;  /* 0x0000000c401c723c */ /* 0x040ff0000004181c */
[----:B-1----:R-:W-:Y:S01]  /*46c0*/  HMMA.16816.F32.BF16 R32, R64, R16, R32 ;  /* 0x000000104020723c */ /* 0x002fe20000041820 */
[----:B------:R-:W-:Y:S07]  /*46d0*/  LDSM.16.M88.4 R64, [R134+0x6000] ;  /* 0x006000008640783b */ /* 0x000fee0000000200 */
[C---:B------:R-:W-:Y:S08]  /*46e0*/  HMMA.16816.F32.BF16 R36, R56.reuse, R24, R36 ;  /* 0x000000183824723c */ /* 0x040ff00000041824 */
[C---:B------:R-:W-:Y:S08]  /*46f0*/  HMMA.16816.F32.BF16 R40, R56.reuse, R20, R40 ;  /* 0x000000143828723c */ /* 0x040ff00000041828 */
[C---:B------:R-:W-:Y:S08]  /*4700*/  HMMA.16816.F32.BF16 R44, R56.reuse, R12, R44 ;  /* 0x0000000c382c723c */ /* 0x040ff0000004182c */
[-C--:B------:R-:W-:Y:S01]  /*4710*/  HMMA.16816.F32.BF16 R48, R56, R16.reuse, R48 ;  /* 0x000000103830723c */ /* 0x080fe20000041830 */
[----:B------:R-:W1:Y:S07]  /*4720*/  LDSM.16.M88.4 R56, [R134+0x5000] ;  /* 0x005000008638783b */ /* 0x000e6e0000000200 */
[----:B------:R-:W-:Y:S01]  /*4730*/  HMMA.16816.F32.BF16 R72, R72, R16, R84 ;  /* 0x000000104848723c */ /* 0x000fe20000041854 */
[----:B------:R-:W2:Y:S07]  /*4740*/  LDSM.16.M88.4 R84, [R134+0x7000] ;  /* 0x007000008654783b */ /* 0x000eae0000000200 */
[C---:B------:R-:W-:Y:S08]  /*4750*/  HMMA.16816.F32.BF16 R76, R88.reuse, R24, R76 ;  /* 0x00000018584c723c */ /* 0x040ff0000004184c */
        /* <DEDUP_REMOVED lines=8> */
[----:B------:R-:W3:Y:S07]  /*47e0*/  LDSM.16.M88.4 R116, [R132+0x5000] ;  /* 0x005000008474783b */ /* 0x000eee0000000200 */
[-C--:B-1----:R-:W-:Y:S08]  /*47f0*/  HMMA.16816.F32.BF16 R28, R56, R14.reuse, R28 ;  /* 0x0000000e381c723c */ /* 0x082ff0000004181c */
[-C--:B------:R-:W-:Y:S08]  /*4800*/  HMMA.16816.F32.BF16 R44, R64, R14.reuse, R44 ;  /* 0x0000000e402c723c */ /* 0x080ff0000004182c */
[----:B--2---:R-:W-:Y:S01]  /*4810*/  HMMA.16816.F32.BF16 R68, R84, R14, R68 ;  /* 0x0000000e5444723c */ /* 0x004fe20000041844 */
[----:B------:R-:W1:Y:S07]  /*4820*/  LDSM.16.M88.4 R12, [R132+0x7000] ;  /* 0x00700000840c783b */ /* 0x000e6e0000000200 */
[C---:B------:R-:W-:Y:S08]  /*4830*/  HMMA.16816.F32.BF16 R120, R56.reuse, R26, R120 ;  /* 0x0000001a3878723c */ /* 0x040ff00000041878 */
[C---:B------:R-:W-:Y:S08]  /*4840*/  HMMA.16816.F32.BF16 R124, R56.reuse, R22, R124 ;  /* 0x00000016387c723c */ /* 0x040ff0000004187c */
[----:B------:R-:W-:Y:S01]  /*4850*/  HMMA.16816.F32.BF16 R32, R56, R18, R32 ;  /* 0x000000123820723c */ /* 0x000fe20000041820 */
[----:B------:R-:W2:Y:S07]  /*4860*/  LDSM.16.M88.4 R56, [R132+0x6000] ;  /* 0x006000008438783b */ /* 0x000eae0000000200 */
[C---:B------:R-:W-:Y:S08]  /*4870*/  HMMA.16816.F32.BF16 R52, R84.reuse, R26, R52 ;  /* 0x0000001a5434723c */ /* 0x040ff00000041834 */
[C---:B------:R-:W-:Y:S08]  /*4880*/  HMMA.16816.F32.BF16 R60, R84.reuse, R22, R60 ;  /* 0x00000016543c723c */ /* 0x040ff0000004183c */
[-C--:B------:R-:W-:Y:S08]  /*4890*/  HMMA.16816.F32.BF16 R72, R84, R18.reuse, R72 ;  /* 0x000000125448723c */ /* 0x080ff00000041848 */
[C---:B------:R-:W-:Y:S01]  /*48a0*/  HMMA.16816.F32.BF16 R48, R64.reuse, R18, R48 ;  /* 0x000000124030723c */ /* 0x040fe20000041830 */
[----:B------:R-:W1:Y:S07]  /*48b0*/  LDSM.16.M88.4 R16, [R136+0x5000] ;  /* 0x005000008810783b */ /* 0x000e6e0000000200 */
[C---:B------:R-:W-:Y:S01]  /*48c0*/  HMMA.16816.F32.BF16 R36, R64.reuse, R26, R36 ;  /* 0x0000001a4024723c */ /* 0x040fe20000041824 */
[----:B------:R-:W-:Y:S07]  /*48d0*/  LDSM.16.M88.4 R24, [R136+0x6000] ;  /* 0x006000008818783b */ /* 0x000fee0000000200 */
[----:B------:R-:W-:Y:S01]  /*48e0*/  HMMA.16816.F32.BF16 R40, R64, R22, R40 ;  /* 0x000000164028723c */ /* 0x000fe20000041828 */
[----:B------:R-:W2:Y:S04]  /*48f0*/  LDSM.16.M88.4 R20, [R133+0x4000] ;  /* 0x004000008514783b */ /* 0x000ea80000000200 */
[----:B------:R-:W2:Y:S03]  /*4900*/  LDSM.16.M88.4 R64, [R136+0x7000] ;  /* 0x007000008840783b */ /* 0x000ea60000000200 */
[C---:B---3--:R-:W-:Y:S01]  /*4910*/  HMMA.16816.F32.BF16 R120, R116.reuse, R96, R120 ;  /* 0x000000607478723c */ /* 0x048fe20000041878 */
[----:B------:R-:W-:Y:S07]  /*4920*/  BAR.SYNC.DEFER_BLOCKING 0x0 ;  /* 0x0000000000007b1d */ /* 0x000fee0000010000 */
[C---:B------:R-:W-:Y:S08]  /*4930*/  HMMA.16816.F32.BF16 R124, R116.reuse, R100, R124 ;  /* 0x00000064747c723c */ /* 0x040ff0000004187c */
[C---:B------:R-:W-:Y:S08]  /*4940*/  HMMA.16816.F32.BF16 R28, R116.reuse, R104, R28 ;  /* 0x00000068741c723c */ /* 0x040ff0000004181c */
[----:B------:R-:W-:Y:S01]  /*4950*/  HMMA.16816.F32.BF16 R32, R116, R108, R32 ;  /* 0x0000006c7420723c */ /* 0x000fe20000041820 */
[----:B------:R-:W-:Y:S01]  /*4960*/  @!PT LDS RZ, [RZ] ;  /* 0x00000000fffff984 */ /* 0x000fe20000000800 */
[----:B------:R-:W-:Y:S01]  /*4970*/  @!PT LDS RZ, [RZ] ;  /* 0x00000000fffff984 */ /* 0x000fe20000000800 */
[----:B------:R-:W-:Y:S01]  /*4980*/  @!PT LDS RZ, [RZ] ;  /* 0x00000000fffff984 */ /* 0x000fe20000000800 */
[----:B------:R4:W-:Y:S04]  /*4990*/  LDGSTS.E.BYPASS.128 [R11+0x4000], [R150.64+0x300], !PT ;  /* 0x04000300960b7fae */ /* 0x0009e8000f901c46 */
[----:B------:R4:W-:Y:S03]  /*49a0*/  LDGSTS.E.BYPASS.128 [R11+0x4800], [R148.64+0x300], !PT ;  /* 0x04800300940b7fae */ /* 0x0009e6000f901c46 */
[C---:B-1----:R-:W-:Y:S01]  /*49b0*/  HMMA.16816.F32.BF16 R52, R12.reuse, R96, R52 ;  /* 0x000000600c34723c */ /* 0x042fe20000041834 */
[----:B------:R4:W-:Y:S04]  /*49c0*/  LDGSTS.E.BYPASS.128 [R11+0x5000], [R156.64+0x300], !PT ;  /* 0x050003009c0b7fae */ /* 0x0009e8000f901c46 */
[----:B------:R4:W-:Y:S03]  /*49d0*/  LDGSTS.E.BYPASS.128 [R11+0x5800], [R154.64+0x300], !PT ;  /* 0x058003009a0b7fae */ /* 0x0009e6000f901c46 */
[C---:B------:R-:W-:Y:S01]  /*49e0*/  HMMA.16816.F32.BF16 R60, R12.reuse, R100, R60 ;  /* 0x000000640c3c723c */ /* 0x040fe2000004183c */
[----:B------:R4:W-:Y:S04]  /*49f0*/  LDGSTS.E.BYPASS.128 [R11+0x6000], [R152.64+0x300], !PT ;  /* 0x06000300980b7fae */ /* 0x0009e8000f901c46 */
[----:B------:R4:W-:Y:S03]  /*4a00*/  LDGSTS.E.BYPASS.128 [R11+0x6800], [R162.64+0x300], !PT ;  /* 0x06800300a20b7fae */ /* 0x0009e6000f901c46 */
[C---:B------:R-:W-:Y:S01]  /*4a10*/  HMMA.16816.F32.BF16 R68, R12.reuse, R104, R68 ;  /* 0x000000680c44723c */ /* 0x040fe20000041844 */
[----:B------:R4:W-:Y:S04]  /*4a20*/  LDGSTS.E.BYPASS.128 [R11+0x7000], [R160.64+0x300], !PT ;  /* 0x07000300a00b7fae */ /* 0x0009e8000f901c46 */
[----:B------:R4:W-:Y:S03]  /*4a30*/  LDGSTS.E.BYPASS.128 [R11+0x7800], [R158.64+0x300], !PT ;  /* 0x078003009e0b7fae */ /* 0x0009e6000f901c46 */
[----:B------:R-:W-:Y:S01]  /*4a40*/  HMMA.16816.F32.BF16 R72, R12, R108, R72 ;  /* 0x0000006c0c48723c */ /* 0x000fe20000041848 */
[----:B------:R-:W0:Y:S06]  /*4a50*/  LDGDEPBAR ;  /* 0x00000000000079af */ /* 0x000e2c0000000000 */
[C---:B------:R-:W-:Y:S01]  /*4a60*/  IMAD.SHL.U32 R12, R4.reuse, 0x10, RZ ;  /* 0x00000010040c7824 */ /* 0x040fe200078e00ff */
[----:B--2---:R-:W-:Y:S01]  /*4a70*/  HMMA.16816.F32.BF16 R36, R56, R96, R36 ;  /* 0x000000603824723c */ /* 0x004fe20000041824 */
[----:B------:R-:W-:-:S03]  /*4a80*/  IMAD.SHL.U32 R4, R4, 0x2, RZ ;  /* 0x0000000204047824 */ /* 0x000fc600078e00ff */
[----:B------:R-:W-:-:S04]  /*4a90*/  LOP3.LUT R13, R12, 0xc0, RZ, 0xc0, !PT ;  /* 0x000000c00c0d7812 */ /* 0x000fc800078ec0ff */
[----:B------:R-:W-:Y:S01]  /*4aa0*/  LOP3.LUT R13, R13, 0x6, R4, 0xf8, !PT ;  /* 0x000000060d0d7812 */ /* 0x000fe200078ef804 */
[C---:B------:R-:W-:Y:S01]  /*4ab0*/  HMMA.16816.F32.BF16 R40, R56.reuse, R100, R40 ;  /* 0x000000643828723c */ /* 0x040fe20000041828 */
[----:B------:R-:W-:Y:S02]  /*4ac0*/  LOP3.LUT R4, R10, 0x3f8, RZ, 0xc0, !PT ;  /* 0x000003f80a047812 */ /* 0x000fe400078ec0ff */
[----:B------:R-:W-:Y:S02]  /*4ad0*/  LOP3.LUT R13, R13, 0x500, R12, 0xf8, !PT ;  /* 0x000005000d0d7812 */ /* 0x000fe400078ef80c */
[----:B------:R-:W-:Y:S02]  /*4ae0*/  SHF.R.U32.HI R12, RZ, 0x2, R10 ;  /* 0x00000002ff0c7819 */ /* 0x000fe4000001160a */
[----:B------:R-:W-:Y:S01]  /*4af0*/  LOP3.LUT R14, R4, 0x400, RZ, 0xfc, !PT ;  /* 0x00000400040e7812 */ /* 0x000fe200078efcff */
[----:B------:R-:W-:Y:S01]  /*4b00*/  HMMA.16816.F32.BF16 R44, R56, R104, R44 ;  /* 0x00000068382c723c */ /* 0x000fe2000004182c */
[----:B------:R-:W-:-:S02]  /*4b10*/  LOP3.LUT R10, R13, 0x200, RZ, 0xfc, !PT ;  /* 0x000002000d0a7812 */ /* 0x000fc400078efcff */
[----:B------:R-:W-:Y:S02]  /*4b20*/  SHF.R.U32.HI R14, RZ, 0x2, R14 ;  /* 0x00000002ff0e7819 */ /* 0x000fe4000001160e */
[----:B------:R-:W-:-:S03]  /*4b30*/  SHF.R.U32.HI R10, RZ, 0x2, R10 ;  /* 0x00000002ff0a7819 */ /* 0x000fc6000001160a */
[----:B------:R-:W-:Y:S01]  /*4b40*/  HMMA.16816.F32.BF16 R48, R56, R108, R48 ;  /* 0x0000006c3830723c */ /* 0x000fe20000041830 */
[----:B------:R-:W-:-:S06]  /*4b50*/  LOP3.LUT R15, R10, 0x1f0, RZ, 0xc0, !PT ;  /* 0x000001f00a0f7812 */ /* 0x000fcc00078ec0ff */
[----:B------:R-:W-:Y:S01]  /*4b60*/  LOP3.LUT R56, R13, 0x8, R6, 0xf8, !PT ;  /* 0x000000080d387812 */ /* 0x000fe200078ef806 */
[----:B------:R-:W-:Y:S01]  /*4b70*/  HMMA.16816.F32.BF16 R120, R16, R98, R120 ;  /* 0x000000621078723c */ /* 0x000fe20000041878 */
[----:B------:R-:W-:-:S04]  /*4b80*/  SHF.R.U32.HI R13, RZ, 0x2, R13 ;  /* 0x00000002ff0d7819 */ /* 0x000fc8000001160d */
[----:B------:R-:W-:-:S03]  /*4b90*/  LOP3.LUT R13, R13, 0x170, RZ, 0xc0, !PT ;  /* 0x000001700d0d7812 */ /* 0x000fc600078ec0ff */
[----:B------:R-:W-:Y:S02]  /*4ba0*/  HMMA.16816.F32.BF16 R124, R16, R102, R124 ;  /* 0x00000066107c723c */ /* 0x000fe4000004187c */
[C---:B------:R-:W-:Y:S02]  /*4bb0*/  IMAD R10, R56.reuse, 0x2, R13 ;  /* 0x00000002380a7824 */ /* 0x040fe400078e020d */
[----:B------:R-:W-:-:S04]  /*4bc0*/  IMAD R56, R56, 0x2, R15 ;  /* 0x0000000238387824 */ /* 0x000fc800078e020f */
[C---:B------:R-:W-:Y:S08]  /*4bd0*/  HMMA.16816.F32.BF16 R28, R16.reuse, R106, R28 ;  /* 0x0000006a101c723c */ /* 0x040ff0000004181c */
[----:B------:R-:W-:Y:S01]  /*4be0*/  HMMA.16816.F32.BF16 R32, R16, R110, R32 ;  /* 0x0000006e1020723c */ /* 0x000fe20000041820 */
[----:B------:R-:W-:Y:S02]  /*4bf0*/  F2FP.BF16.PACK_AB R121, R121, R120 ;  /* 0x000000787979723e */ /* 0x000fe400000010ff */
[----:B------:R-:W-:-:S04]  /*4c00*/  F2FP.BF16.PACK_AB R123, R123, R122 ;  /* 0x0000007a7b7b723e */ /* 0x000fc800000010ff */
[----:B------:R-:W-:Y:S01]  /*4c10*/  LOP3.LUT R17, R12, 0xf0, RZ, 0xc0, !PT ;  /* 0x000000f00c117812 */ /* 0x000fe200078ec0ff */
[C---:B------:R-:W-:Y:S01]  /*4c20*/  HMMA.16816.F32.BF16 R76, R88.reuse, R96, R76 ;  /* 0x00000060584c723c */ /* 0x040fe2000004184c */
[----:B------:R-:W-:Y:S02]  /*4c30*/  LOP3.LUT R19, R14, 0x1f0, RZ, 0xc0, !PT ;  /* 0x000001f00e137812 */ /* 0x000fe400078ec0ff */
[----:B------:R-:W-:Y:S01]  /*4c40*/  IADD3 R12, P0, R140, 0x480000, RZ ;  /* 0x004800008c0c7810 */ /* 0x000fe20007f1e0ff */
[----:B------:R-:W-:Y:S01]  /*4c50*/  IMAD R6, R4, 0x2, R17 ;  /* 0x0000000204067824 */ /* 0x000fe200078e0211 */
[----:B------:R-:W-:Y:S01]  /*4c60*/  IADD3 R14, P1, R142, 0x480000, RZ ;  /* 0x004800008e0e7810 */ /* 0x000fe20007f3e0ff */
[----:B------:R-:W-:Y:S01]  /*4c70*/  IMAD R4, R4, 0x2, R19 ;  /* 0x0000000204047824 */ /* 0x000fe200078e0213 */
[----:B------:R-:W-:Y:S01]  /*4c80*/  IADD3 R16, P2, R144, 0x480000, RZ ;  /* 0x0048000090107810 */ /* 0x000fe20007f5e0ff */
[----:B------:R-:W-:Y:S01]  /*4c90*/  IMAD.X R13, RZ, RZ, R141, P0 ;  /* 0x000000ffff0d7224 */ /* 0x000fe200000e068d */
[----:B------:R-:W-:Y:S01]  /*4ca0*/  IADD3 R18, P3, R146, 0x480000, RZ ;  /* 0x0048000092127810 */ /* 0x000fe20007f7e0ff */
[----:B------:R-:W-:Y:S01]  /*4cb0*/  IMAD.X R15, RZ, RZ, R143, P1 ;  /* 0x000000ffff0f7224 */ /* 0x000fe200008e068f */
[----:B------:R-:W-:Y:S01]  /*4cc0*/  HMMA.16816.F32.BF16 R80, R88, R100, R80 ;  /* 0x000000645850723c */ /* 0x000fe20000041850 */
[----:B------:R-:W-:Y:S01]  /*4cd0*/  IMAD.X R17, RZ, RZ, R145, P2 ;  /* 0x000000ffff117224 */ /* 0x000fe200010e0691 */
[----:B------:R4:W-:Y:S01]  /*4ce0*/  LDGSTS.E.BYPASS.128 [R11+0xa000], [R12.64], !PT ;  /* 0x0a0000000c0b7fae */ /* 0x0009e2000f901c46 */
[----:B------:R-:W-:Y:S01]  /*4cf0*/  IMAD.X R19, RZ, RZ, R147, P3 ;  /* 0x000000ffff137224 */ /* 0x000fe200018e0693 */
[----:B------:R-:W-:-:S02]  /*4d00*/  F2FP.BF16.PACK_AB R57, R29, R28 ;  /* 0x0000001c1d39723e */ /* 0x000fc400000010ff */
[----:B------:R4:W-:Y:S01]  /*4d10*/  LDGSTS.E.BYPASS.128 [R11+0xa800], [R14.64], !PT ;  /* 0x0a8000000e0b7fae */ /* 0x0009e2000f901c46 */
[----:B------:R-:W-:Y:S01]  /*4d20*/  F2FP.BF16.PACK_AB R59, R31, R30 ;  /* 0x0000001e1f3b723e */ /* 0x000fe200000010ff */
[C---:B------:R-:W-:Y:S01]  /*4d30*/  HMMA.16816.F32.BF16 R92, R88.reuse, R104, R92 ;  /* 0x00000068585c723c */ /* 0x040fe2000004185c */
[----:B------:R-:W-:Y:S01]  /*4d40*/  F2FP.BF16.PACK_AB R125, R125, R124 ;  /* 0x0000007c7d7d723e */ /* 0x000fe200000010ff */
[----:B------:R4:W-:Y:S01]  /*4d50*/  LDGSTS.E.BYPASS.128 [R11+0xb000], [R16.64], !PT ;  /* 0x0b000000100b7fae */ /* 0x0009e2000f901c46 */
[----:B------:R-:W-:Y:S02]  /*4d60*/  F2FP.BF16.PACK_AB R127, R127, R126 ;  /* 0x0000007e7f7f723e */ /* 0x000fe400000010ff */
[----:B------:R-:W-:Y:S01]  /*4d70*/  ISETP.GE.AND P0, PT, R2, 0x40, PT ;  /* 0x000000400200780c */ /* 0x000fe20003f06270 */
[----:B------:R4:W-:Y:S02]  /*4d80*/  LDGSTS.E.BYPASS.128 [R11+0xb800], [R18.64], !PT ;  /* 0x0b800000120b7fae */ /* 0x0009e4000f901c46 */
[----:B------:R-:W-:Y:S01]  /*4d90*/  HMMA.16816.F32.BF16 R112, R88, R108, R112 ;  /* 0x0000006c5870723c */ /* 0x000fe20000041870 */
[----:B------:R-:W-:Y:S01]  /*4da0*/  ISETP.LT.AND P1, PT, R131, 0x200, !P0 ;  /* 0x000002008300780c */ /* 0x000fe20004721270 */
[----:B------:R-:W0:Y:S01]  /*4db0*/  LDGDEPBAR ;  /* 0x00000000000079af */ /* 0x000e220000000000 */
[----:B------:R-:W-:-:S02]  /*4dc0*/  ISETP.LT.AND P2, PT, R130, 0x200, !P0 ;  /* 0x000002008200780c */ /* 0x000fc40004741270 */
[----:B------:R-:W-:Y:S02]  /*4dd0*/  ISETP.LT.AND P5, PT, R129, 0x200, !P0 ;  /* 0x000002008100780c */ /* 0x000fe400047a1270 */
[----:B------:R-:W-:Y:S01]  /*4de0*/  ISETP.LT.AND P4, PT, R128, 0x200, !P0 ;  /* 0x000002008000780c */ /* 0x000fe20004781270 */
[----:B------:R-:W-:Y:S01]  /*4df0*/  HMMA.16816.F32.BF16 R76, R20, R98, R76 ;  /* 0x00000062144c723c */ /* 0x000fe2000004184c */
[----:B------:R-:W-:-:S07]  /*4e00*/  ISETP.LT.AND P3, PT, R9, 0x200, !P0 ;  /* 0x000002000900780c */ /* 0x000fce0004761270 */
[C---:B------:R-:W-:Y:S08]  /*4e10*/  HMMA.16816.F32.BF16 R80, R20.reuse, R102, R80 ;  /* 0x000000661450723c */ /* 0x040ff00000041850 */
[----:B------:R-:W-:Y:S01]  /*4e20*/  HMMA.16816.F32.BF16 R92, R20, R106, R92 ;  /* 0x0000006a145c723c */ /* 0x000fe2000004185c */
[----:B------:R-:W-:-:S07]  /*4e30*/  DEPBAR.LE SB0, 0x0 ;  /* 0x000080000000791a */ /* 0x000fce0000000000 */
[----:B------:R-:W-:Y:S01]  /*4e40*/  HMMA.16816.F32.BF16 R112, R20, R110, R112 ;  /* 0x0000006e1470723c */ /* 0x000fe20000041870 */
[----:B------:R-:W-:Y:S01]  /*4e50*/  BAR.SYNC.DEFER_BLOCKING 0x0 ;  /* 0x0000000000007b1d */ /* 0x000fe20000010000 */
[----:B------:R-:W-:Y:S02]  /*4e60*/  F2FP.BF16.PACK_AB R77, R77, R76 ;  /* 0x0000004c4d4d723e */ /* 0x000fe400000010ff */
[----:B------:R-:W-:-:S04]  /*4e70*/  F2FP.BF16.PACK_AB R79, R79, R78 ;  /* 0x0000004e4f4f723e */ /* 0x000fc800000010ff */
[----:B------:R-:W-:Y:S01]  /*4e80*/  F2FP.BF16.PACK_AB R81, R81, R80 ;  /* 0x000000505151723e */ /* 0x000fe200000010ff */
[----:B------:R-:W-:Y:S01]  /*4e90*/  HMMA.16816.F32.BF16 R52, R64, R98, R52 ;  /* 0x000000624034723c */ /* 0x000fe20000041834 */
[----:B------:R-:W-:-:S06]  /*4ea0*/  F2FP.BF16.PACK_AB R83, R83, R82 ;  /* 0x000000525353723e */ /* 0x000fcc00000010ff */
[----:B------:R-:W-:Y:S01]  /*4eb0*/  F2FP.BF16.PACK_AB R93, R93, R92 ;  /* 0x0000005c5d5d723e */ /* 0x000fe200000010ff */
[----:B------:R-:W-:Y:S01]  /*4ec0*/  HMMA.16816.F32.BF16 R60, R64, R102, R60 ;  /* 0x00000066403c723c */ /* 0x000fe2000004183c */
[----:B------:R-:W-:-:S06]  /*4ed0*/  F2FP.BF16.PACK_AB R95, R95, R94 ;  /* 0x0000005e5f5f723e */ /* 0x000fcc00000010ff */
[----:B------:R-:W-:Y:S01]  /*4ee0*/  F2FP.BF16.PACK_AB R113, R113, R112 ;  /* 0x000000707171723e */ /* 0x000fe200000010ff */
[----:B------:R-:W-:Y:S01]  /*4ef0*/  STS [R10], R77 ;  /* 0x0000004d0a007388 */ /* 0x000fe20000000800 */
[----:B------:R-:W-:Y:S01]  /*4f00*/  F2FP.BF16.PACK_AB R115, R115, R114 ;  /* 0x000000727373723e */ /* 0x000fe200000010ff */
[C---:B------:R-:W-:Y:S02]  /*4f10*/  HMMA.16816.F32.BF16 R68, R64.reuse, R106, R68 ;  /* 0x0000006a4044723c */ /* 0x040fe40000041844 */
[----:B------:R-:W-:Y:S04]  /*4f20*/  STS [R56+0x400], R79 ;  /* 0x0004004f38007388 */ /* 0x000fe80000000800 */
[----:B------:R-:W-:Y:S01]  /*4f30*/  STS [R10+0x20], R81 ;  /* 0x000020510a007388 */ /* 0x000fe20000000800 */
[----:B------:R-:W-:Y:S01]  /*4f40*/  F2FP.BF16.PACK_AB R53, R53, R52 ;  /* 0x000000343535723e */ /* 0x000fe200000010ff */
[----:B------:R-:W-:Y:S01]  /*4f50*/  HMMA.16816.F32.BF16 R72, R64, R110, R72 ;  /* 0x0000006e4048723c */ /* 0x000fe20000041848 */
[----:B------:R-:W-:Y:S01]  /*4f60*/  F2FP.BF16.PACK_AB R55, R55, R54 ;  /* 0x000000363737723e */ /* 0x000fe200000010ff */
[----:B------:R-:W-:Y:S04]  /*4f70*/  STS [R56+0x420], R83 ;  /* 0x0004205338007388 */ /* 0x000fe80000000800 */
[----:B------:R-:W-:Y:S01]  /*4f80*/  STS [R10+0x40], R93 ;  /* 0x0000405d0a007388 */ /* 0x000fe20000000800 */
[----:B------:R-:W-:Y:S01]  /*4f90*/  F2FP.BF16.PACK_AB R65, R33, R32 ;  /* 0x000000202141723e */ /* 0x000fe200000010ff */
[----:B------:R-:W-:Y:S01]  /*4fa0*/  HMMA.16816.F32.BF16 R36, R24, R98, R36 ;  /* 0x000000621824723c */ /* 0x000fe20000041824 */
[----:B------:R-:W-:Y:S01]  /*4fb0*/  F2FP.BF16.PACK_AB R67, R35, R34 ;  /* 0x000000222343723e */ /* 0x000fe200000010ff */
[----:B------:R-:W-:Y:S01]  /*4fc0*/  STS [R56+0x440], R95 ;  /* 0x0004405f38007388 */ /* 0x000fe20000000800 */
[----:B------:R-:W-:-:S02]  /*4fd0*/  F2FP.BF16.PACK_AB R61, R61, R60 ;  /* 0x0000003c3d3d723e */ /* 0x000fc400000010ff */
[----:B------:R-:W-:Y:S01]  /*4fe0*/  F2FP.BF16.PACK_AB R63, R63, R62 ;  /* 0x0000003e3f3f723e */ /* 0x000fe200000010ff */
[----:B------:R-:W-:Y:S02]  /*4ff0*/  STS [R10+0x60], R113 ;  /* 0x000060710a007388 */ /* 0x000fe40000000800 */
[----:B------:R-:W-:Y:S01]  /*5000*/  HMMA.16816.F32.BF16 R40, R24, R102, R40 ;  /* 0x000000661828723c */ /* 0x000fe20000041828 */
[----:B------:R-:W-:Y:S01]  /*5010*/  F2FP.BF16.PACK_AB R69, R69, R68 ;  /* 0x000000444545723e */ /* 0x000fe200000010ff */
[----:B------:R-:W-:Y:S01]  /*5020*/  STS [R56+0x460], R115 ;  /* 0x0004607338007388 */ /* 0x000fe20000000800 */
[----:B------:R-:W-:-:S03]  /*5030*/  F2FP.BF16.PACK_AB R71, R71, R70 ;  /* 0x000000464747723e */ /* 0x000fc600000010ff */
[----:B------:R-:W-:Y:S02]  /*5040*/  BAR.SYNC.DEFER_BLOCKING 0x0 ;  /* 0x0000000000007b1d */ /* 0x000fe40000010000 */
[----:B------:R-:W-:Y:S01]  /*5050*/  HMMA.16816.F32.BF16 R44, R24, R106, R44 ;  /* 0x0000006a182c723c */ /* 0x000fe2000004182c */
[----:B------:R-:W-:Y:S02]  /*5060*/  F2FP.BF16.PACK_AB R73, R73, R72 ;  /* 0x000000484949723e */ /* 0x000fe400000010ff */
[----:B------:R-:W-:-:S05]  /*5070*/  F2FP.BF16.PACK_AB R75, R75, R74 ;  /* 0x0000004a4b4b723e */ /* 0x000fca00000010ff */
[----:B------:R-:W-:Y:S01]  /*5080*/  HMMA.16816.F32.BF16 R48, R24, R110, R48 ;  /* 0x0000006e1830723c */ /* 0x000fe20000041830 */
[----:B------:R-:W-:Y:S02]  /*5090*/  F2FP.BF16.PACK_AB R37, R37, R36 ;  /* 0x000000242525723e */ /* 0x000fe400000010ff */
[----:B------:R-:W-:Y:S01]  /*50a0*/  F2FP.BF16.PACK_AB R39, R39, R38 ;  /* 0x000000262727723e */ /* 0x000fe200000010ff */
[----:B------:R-:W-:-:S04]  /*50b0*/  IMAD.SHL.U32 R38, R5, 0x8000, RZ ;  /* 0x0000800005267824 */ /* 0x000fc800078e00ff */
[----:B------:R-:W-:Y:S01]  /*50c0*/  F2FP.BF16.PACK_AB R41, R41, R40 ;  /* 0x000000282929723e */ /* 0x000fe200000010ff */
[--C-:B------:R-:W-:Y:S01]  /*50d0*/  IMAD.IADD R5, R2, 0x1, R38.reuse ;  /* 0x0000000102057824 */ /* 0x100fe200078e0226 */
[----:B------:R-:W-:Y:S01]  /*50e0*/  F2FP.BF16.PACK_AB R43, R43, R42 ;  /* 0x0000002a2b2b723e */ /* 0x000fe200000010ff */
[----:B------:R-:W-:Y:S02]  /*50f0*/  IMAD R9, R9, 0x40, R38 ;  /* 0x0000004009097824 */ /* 0x000fe400078e0226 */
[--C-:B----4-:R-:W-:Y:S01]  /*5100*/  IMAD R11, R131, 0x40, R5.reuse ;  /* 0x00000040830b7824 */ /* 0x110fe200078e0205 */
[----:B------:R-:W1:Y:S01]  /*5110*/  LDS.128 R28, [R6] ;  /* 0x00000000061c7984 */ /* 0x000e620000000c00 */
[----:B------:R-:W-:Y:S01]  /*5120*/  IMAD R129, R129, 0x40, R5 ;  /* 0x0000004081817824 */ /* 0x000fe200078e0205 */
[----:B------:R-:W-:Y:S02]  /*5130*/  F2FP.BF16.PACK_AB R45, R45, R44 ;  /* 0x0000002c2d2d723e */ /* 0x000fe400000010ff */
[----:B------:R-:W2:Y:S01]  /*5140*/  LDS.128 R32, [R4+0x800] ;  /* 0x0008000004207984 */ /* 0x000ea20000000c00 */
[----:B------:R-:W-:-:S03]  /*5150*/  F2FP.BF16.PACK_AB R47, R47, R46 ;  /* 0x0000002e2f2f723e */ /* 0x000fc600000010ff */
[----:B------:R-:W-:Y:S02]  /*5160*/  BAR.SYNC.DEFER_BLOCKING 0x0 ;  /* 0x0000000000007b1d */ /* 0x000fe40000010000 */
[----:B------:R-:W-:Y:S02]  /*5170*/  F2FP.BF16.PACK_AB R49, R49, R48 ;  /* 0x000000303131723e */ /* 0x000fe400000010ff */
[----:B------:R-:W-:Y:S02]  /*5180*/  F2FP.BF16.PACK_AB R51, R51, R50 ;  /* 0x000000323333723e */ /* 0x000fe400000010ff */
[----:B------:R-:W-:Y:S04]  /*5190*/  STS [R10], R121 ;  /* 0x000000790a007388 */ /* 0x000fe80000000800 */
[----:B------:R-:W-:Y:S04]  /*51a0*/  STS [R56+0x400], R123 ;  /* 0x0004007b38007388 */ /* 0x000fe80000000800 */
[----:B------:R-:W-:Y:S04]  /*51b0*/  STS [R10+0x20], R125 ;  /* 0x0000207d0a007388 */ /* 0x000fe80000000800 */
[----:B------:R-:W-:Y:S04]  /*51c0*/  STS [R56+0x420], R127 ;  /* 0x0004207f38007388 */ /* 0x000fe80000000800 */
[----:B------:R-:W-:Y:S04]  /*51d0*/  STS [R10+0x40], R57 ;  /* 0x000040390a007388 */ /* 0x000fe80000000800 */
[----:B------:R-:W-:Y:S04]  /*51e0*/  STS [R56+0x440], R59 ;  /* 0x0004403b38007388 */ /* 0x000fe80000000800 */
[----:B------:R-:W-:Y:S04]  /*51f0*/  STS [R10+0x60], R65 ;  /* 0x000060410a007388 */ /* 0x000fe80000000800 */
[----:B------:R-:W-:Y:S04]  /*5200*/  STS [R56+0x460], R67 ;  /* 0x0004604338007388 */ /* 0x000fe80000000800 */
[----:B------:R-:W-:Y:S06]  /*5210*/  BAR.SYNC.DEFER_BLOCKING 0x0 ;  /* 0x0000000000007b1d */ /* 0x000fec0000010000 */
[----:B------:R-:W3:Y:S04]  /*5220*/  LDS.128 R24, [R6] ;  /* 0x0000000006187984 */ /* 0x000ee80000000c00 */
[----:B------:R-:W4:Y:S04]  /*5230*/  LDS.128 R20, [R4+0x800] ;  /* 0x0008000004147984 */ /* 0x000f280000000c00 */
[----:B------:R-:W-:Y:S06]  /*5240*/  BAR.SYNC.DEFER_BLOCKING 0x0 ;  /* 0x0000000000007b1d */ /* 0x000fec0000010000 */
[----:B------:R1:W-:Y:S04]  /*5250*/  STS [R10], R37 ;  /* 0x000000250a007388 */ /* 0x0003e80000000800 */
[----:B------:R2:W-:Y:S04]  /*5260*/  STS [R56+0x400], R39 ;  /* 0x0004002738007388 */ /* 0x0005e80000000800 */
[----:B------:R-:W-:Y:S01]  /*5270*/  STS [R10+0x20], R41 ;  /* 0x000020290a007388 */ /* 0x000fe20000000800 */
[----:B-1----:R-:W-:-:S03]  /*5280*/  IMAD R37, R130, 0x40, R5 ;  /* 0x0000004082257824 */ /* 0x002fc600078e0205 */
[----:B------:R1:W-:Y:S01]  /*5290*/  STS [R56+0x420], R43 ;  /* 0x0004202b38007388 */ /* 0x0003e20000000800 */
[----:B------:R-:W-:Y:S02]  /*52a0*/  IMAD R5, R128, 0x40, R5 ;  /* 0x0000004080057824 */ /* 0x000fe400078e0205 */
[----:B------:R-:W-:Y:S01]  /*52b0*/  IMAD.WIDE R36, R37, R0, c[0x0][0x170] ;  /* 0x00005c0025247625 */ /* 0x000fe200078e0200 */
[----:B------:R-:W-:Y:S03]  /*52c0*/  STS [R10+0x40], R45 ;  /* 0x0000402d0a007388 */ /* 0x000fe60000000800 */
[----:B--2---:R-:W-:Y:S01]  /*52d0*/  IMAD.IADD R39, R2, 0x1, R9 ;  /* 0x0000000102277824 */ /* 0x004fe200078e0209 */
[----:B------:R-:W-:Y:S01]  /*52e0*/  STS [R56+0x440], R47 ;  /* 0x0004402f38007388 */ /* 0x000fe20000000800 */
[----:B-1----:R-:W-:-:S03]  /*52f0*/  IMAD R43, R8, 0x40, R38 ;  /* 0x00000040082b7824 */ /* 0x002fc600078e0226 */
[----:B------:R-:W-:Y:S04]  /*5300*/  STS [R10+0x60], R49 ;  /* 0x000060310a007388 */ /* 0x000fe80000000800 */
[----:B------:R-:W-:Y:S04]  /*5310*/  STS [R56+0x460], R51 ;  /* 0x0004603338007388 */ /* 0x000fe80000000800 */
[----:B------:R-:W-:Y:S06]  /*5320*/  BAR.SYNC.DEFER_BLOCKING 0x0 ;  /* 0x0000000000007b1d */ /* 0x000fec0000010000 */
[----:B------:R-:W1:Y:S04]  /*5330*/  LDS.128 R16, [R6] ;  /* 0x0000000006107984 */ /* 0x000e680000000c00 */
[----:B------:R-:W2:Y:S04]  /*5340*/  LDS.128 R12, [R4+0x800] ;  /* 0x00080000040c7984 */ /* 0x000ea80000000c00 */
[----:B------:R-:W-:Y:S06]  /*5350*/  BAR.SYNC.DEFER_BLOCKING 0x0 ;  /* 0x0000000000007b1d */ /* 0x000fec0000010000 */
[----:B------:R-:W-:Y:S04]  /*5360*/  STS [R10], R53 ;  /* 0x000000350a007388 */ /* 0x000fe80000000800 */
[----:B------:R-:W-:Y:S04]  /*5370*/  STS [R56+0x400], R55 ;  /* 0x0004003738007388 */ /* 0x000fe80000000800 */
[----:B------:R-:W-:Y:S04]  /*5380*/  STS [R10+0x20], R61 ;  /* 0x0000203d0a007388 */ /* 0x000fe80000000800 */
[----:B------:R-:W-:Y:S04]  /*5390*/  STS [R56+0x420], R63 ;  /* 0x0004203f38007388 */ /* 0x000fe80000000800 */
[----:B------:R-:W-:Y:S04]  /*53a0*/  STS [R10+0x40], R69 ;  /* 0x000040450a007388 */ /* 0x000fe80000000800 */
[----:B------:R-:W-:Y:S04]  /*53b0*/  STS [R56+0x440], R71 ;  /* 0x0004404738007388 */ /* 0x000fe80000000800 */
[----:B------:R1:W-:Y:S04]  /*53c0*/  STS [R10+0x60], R73 ;  /* 0x000060490a007388 */ /* 0x0003e80000000800 */
[----:B------:R-:W-:Y:S04]  /*53d0*/  STS [R56+0x460], R75 ;  /* 0x0004604b38007388 */ /* 0x000fe80000000800 */
[----:B------:R-:W-:Y:S01]  /*53e0*/  BAR.SYNC.DEFER_BLOCKING 0x0 ;  /* 0x0000000000007b1d */ /* 0x000fe20000010000 */
[----:B-1----:R-:W-:-:S05]  /*53f0*/  IMAD.WIDE R10, R11, R0, c[0x0][0x170] ;  /* 0x00005c000b0a7625 */ /* 0x002fca00078e0200 */
[----:B------:R1:W2:Y:S04]  /*5400*/  LDS.128 R44, [R6] ;  /* 0x00000000062c7984 */ /* 0x0002a80000000c00 */
[----:B------:R4:W-:Y:S01]  /*5410*/  @P1 STG.E.128 [R10.64], R28 ;  /* 0x0000001c0a001986 */ /* 0x0009e2000c101d06 */
[----:B------:R-:W-:Y:S01]  /*5420*/  ISETP.LT.AND P1, PT, R8, 0x200, !P0 ;  /* 0x000002000800780c */ /* 0x000fe20004721270 */
[----:B------:R-:W-:Y:S02]  /*5430*/  IMAD.WIDE R8, R5, R0, c[0x0][0x170] ;  /* 0x00005c0005087625 */ /* 0x000fe400078e0200 */
[----:B------:R2:W-:Y:S01]  /*5440*/  @P2 STG.E.128 [R36.64], R32 ;  /* 0x0000002024002986 */ /* 0x0005e2000c101d06 */
[C---:B------:R-:W-:Y:S01]  /*5450*/  ISETP.LT.AND P2, PT, R7.reuse, 0x200, !P0 ;  /* 0x000002000700780c */ /* 0x040fe20004741270 */
[----:B------:R-:W-:Y:S01]  /*5460*/  IMAD R7, R7, 0x40, R38 ;  /* 0x0000004007077824 */ /* 0x000fe200078e0226 */
[----:B------:R-:W-:-:S03]  /*5470*/  ISETP.LT.AND P0, PT, R3, 0x200, !P0 ;  /* 0x000002000300780c */ /* 0x000fc60004701270 */
[----:B------:R-:W-:Y:S02]  /*5480*/  IMAD.IADD R41, R2, 0x1, R7 ;  /* 0x0000000102297824 */ /* 0x000fe400078e0207 */
[----:B-1----:R-:W-:-:S05]  /*5490*/  IMAD.WIDE R6, R129, R0, c[0x0][0x170] ;  /* 0x00005c0081067625 */ /* 0x002fca00078e0200 */
[----:B---3--:R1:W-:Y:S01]  /*54a0*/  @P5 STG.E.128 [R6.64], R24 ;  /* 0x0000001806005986 */ /* 0x0083e2000c101d06 */
[----:B----4-:R-:W-:Y:S02]  /*54b0*/  IMAD.IADD R31, R2, 0x1, R43 ;  /* 0x00000001021f7824 */ /* 0x010fe400078e022b */
[-C--:B------:R-:W-:Y:S01]  /*54c0*/  IMAD.WIDE R10, R39, R0.reuse, c[0x0][0x170] ;  /* 0x00005c00270a7625 */ /* 0x080fe200078e0200 */
[----:B------:R1:W-:Y:S03]  /*54d0*/  @P4 STG.E.128 [R8.64], R20 ;  /* 0x0000001408004986 */ /* 0x0003e6000c101d06 */
[-C--:B------:R-:W-:Y:S01]  /*54e0*/  IMAD.WIDE R28, R41, R0.reuse, c[0x0][0x170] ;  /* 0x00005c00291c7625 */ /* 0x080fe200078e0200 */
[----:B------:R1:W-:Y:S03]  /*54f0*/  @P3 STG.E.128 [R10.64], R16 ;  /* 0x000000100a003986 */ /* 0x0003e6000c101d06 */
[----:B------:R-:W-:Y:S01]  /*5500*/  IMAD.WIDE R30, R31, R0, c[0x0][0x170] ;  /* 0x00005c001f1e7625 */ /* 0x000fe200078e0200 */
[----:B--2---:R1:W-:Y:S04]  /*5510*/  @P2 STG.E.128 [R28.64], R12 ;  /* 0x0000000c1c002986 */ /* 0x0043e8000c101d06 */
[----:B------:R1:W-:Y:S01]  /*5520*/  @P1 STG.E.128 [R30.64], R44 ;  /* 0x0000002c1e001986 */ /* 0x0003e2000c101d06 */
[----:B------:R-:W-:Y:S05]  /*5530*/  @!P0 EXIT ;  /* 0x000000000000894d */ /* 0x000fea0003800000 */
[----:B-1----:R-:W1:Y:S01]  /*5540*/  LDS.128 R4, [R4+0x800] ;  /* 0x0008000004047984 */ /* 0x002e620000000c00 */
[----:B------:R-:W-:-:S04]  /*5550*/  IMAD R3, R3, 0x40, R38 ;  /* 0x0000004003037824 */ /* 0x000fc800078e0226 */
[----:B------:R-:W-:-:S04]  /*5560*/  IMAD.IADD R3, R2, 0x1, R3 ;  /* 0x0000000102037824 */ /* 0x000fc800078e0203 */
[----:B------:R-:W-:-:S05]  /*5570*/  IMAD.WIDE R2, R3, R0, c[0x0][0x170] ;  /* 0x00005c0003027625 */ /* 0x000fca00078e0200 */
[----:B-1----:R-:W-:Y:S01]  /*5580*/  STG.E.128 [R2.64], R4 ;  /* 0x0000000402007986 */ /* 0x002fe2000c101d06 */
[----:B------:R-:W-:Y:S05]  /*5590*/  EXIT ;  /* 0x000000000000794d */ /* 0x000fea0003800000 */
.L_x_0:
[----:B------:R-:W-:-:S00]  /*55a0*/  BRA `(.L_x_0) ;  /* 0xfffffff000007947 */ /* 0x000fc0000383ffff */
[----:B------:R-:W-:-:S00]  /*55b0*/  NOP ;  /* 0x0000000000007918 */ /* 0x000fc00000000000 */
        /* <DEDUP_REMOVED lines=12> */
.L_x_1:


//--------------------- .nv.shared.triton_bmm     --------------------------
	.section	.nv.shared.triton_bmm,"aw",@nobits
	.sectionflags	@""
	.align	16
